	.target	sm_100a

	.elftype	@"ET_EXEC"


//--------------------- .note.nv.tkinfo           --------------------------
	.section	.note.nv.tkinfo,"",@"SHT_NOTE"
	.sectionflags	@"SHF_NOTE_NV_TKINFO"
	.tkinfo
        /*0018*/ 	.word	0x00000002
        /*0030*/ 	.string	""
        /*0030*/ 	.string	"ptxas"
        /*0030*/ 	.string	"Cuda compilation tools, release 13.0, V13.0.88"
        /*0030*/ 	.string	"Build cuda_13.0.r13.0/compiler.36424714_0"
        /*0030*/ 	.string	"-arch sm_100a -m 64 "



//--------------------- .note.nv.cuinfo           --------------------------
	.section	.note.nv.cuinfo,"",@"SHT_NOTE"
	.sectionflags	@"SHF_NOTE_NV_CUINFO"
        /*0018*/ 	.short	0x0002
        /*001a*/ 	.short	0x0064
        /*001c*/ 	.short	0x0082
	.zero		2


//--------------------- .nv.info                  --------------------------
	.section	.nv.info,"",@"SHT_CUDA_INFO"
	.align	4


	//----- nvinfo : EIATTR_REGCOUNT
	.align		4
        /*0000*/ 	.byte	0x04, 0x2f
        /*0002*/ 	.short	(.L_19 - .L_18)
	.align		4
.L_18:
        /*0004*/ 	.word	index@(_ZN7cutlass13device_kernelINS_4gemm6kernel13GemmUniversalIN4cute5tupleIJiiiiEEENS1_10collective13CollectiveMmaINS1_35MainloopSm100TmaUmmaWarpSpecializedILi6ELi2ELi4ENS5_IJNS4_1CILi1EEESB_SB_EEEEENS5_IJNSA_ILi128EEENSA_ILi64EEENSA_ILi32EEEEEENS_6half_tENS5_IJlSB_lEEESI_SJ_NS4_8TiledMMAINS4_8MMA_AtomIJNS4_20SM100_MMA_F16BF16_SSISI_SI_fLi128ELi64ELNS4_4UMMA5MajorE0ELSO_0ELNSN_7ScaleInE0ELSP_0EEEEEENS4_6LayoutISC_NS5_IJNSA_ILi0EEEST_ST_EEEEENS5_IJNS4_10UnderscoreESW_SW_EEEEENS4_13SM90_TMA_LOADENS4_14ComposedLayoutINS4_7SwizzleILi2ELi4ELi3EEENS4_18smem_ptr_flag_bitsILi16EEENSS_INS5_IJNSA_ILi8EEESG_EEENS5_IJSG_SB_EEEEEEEvNS4_8identityESZ_S19_vS1A_EENS_8epilogue10collective18CollectiveEpilogueINS1C_23Sm100TmaWarpSpecializedILi3ELi2ELi32ELb1ELb0EEEJSH_NS5_IJNSS_ISE_SB_EENSS_ISG_SB_EEEEESI_SJ_SI_SJ_NS1C_6fusion15FusionCallbacksIS1G_NS1K_17LinearCombinationISI_fSI_fLNS_15FloatRoundStyleE2EEESH_S1J_JEEENS4_5SM1004TMEM4LOAD26SM100_TMEM_LOAD_32dp32b32xESZ_S19_NS4_39AutoVectorizingCopyWithAssumedAlignmentILi128EEENS4_14SM90_TMA_STOREES19_S1V_S1V_EEEvvEEEEvNT_6ParamsE)
        /*0008*/ 	.word	0x0000006f


	//----- nvinfo : EIATTR_FRAME_SIZE
	.align		4
.L_19:
        /*000c*/ 	.byte	0x04, 0x11
        /*000e*/ 	.short	(.L_21 - .L_20)
	.align		4
.L_20:
        /*0010*/ 	.word	index@($__internal_2_$__cuda_sm10x_tcgen05_guardrail_trap_unallocated_columns_being_dealloced)
        /*0014*/ 	.word	0x00000000


	//----- nvinfo : EIATTR_FRAME_SIZE
	.align		4
.L_21:
        /*0018*/ 	.byte	0x04, 0x11
        /*001a*/ 	.short	(.L_23 - .L_22)
	.align		4
.L_22:
        /*001c*/ 	.word	index@($__internal_1_$__cuda_sm10x_tcgen05_guardrail_trap_phase_invalid_during_alloc)
        /*0020*/ 	.word	0x00000000


	//----- nvinfo : EIATTR_FRAME_SIZE
	.align		4
.L_23:
        /*0024*/ 	.byte	0x04, 0x11
        /*0026*/ 	.short	(.L_25 - .L_24)
	.align		4
.L_24:
        /*0028*/ 	.word	index@($__internal_0_$__cuda_sm10x_tcgen05_guardrail_trap_col_being_dealloced_not_returned_by_alloc)
        /*002c*/ 	.word	0x00000000


	//----- nvinfo : EIATTR_FRAME_SIZE
	.align		4
.L_25:
        /*0030*/ 	.byte	0x04, 0x11
        /*0032*/ 	.short	(.L_27 - .L_26)
	.align		4
.L_26:
        /*0034*/ 	.word	index@(_ZN7cutlass13device_kernelINS_4gemm6kernel13GemmUniversalIN4cute5tupleIJiiiiEEENS1_10collective13CollectiveMmaINS1_35MainloopSm100TmaUmmaWarpSpecializedILi6ELi2ELi4ENS5_IJNS4_1CILi1EEESB_SB_EEEEENS5_IJNSA_ILi128EEENSA_ILi64EEENSA_ILi32EEEEEENS_6half_tENS5_IJlSB_lEEESI_SJ_NS4_8TiledMMAINS4_8MMA_AtomIJNS4_20SM100_MMA_F16BF16_SSISI_SI_fLi128ELi64ELNS4_4UMMA5MajorE0ELSO_0ELNSN_7ScaleInE0ELSP_0EEEEEENS4_6LayoutISC_NS5_IJNSA_ILi0EEEST_ST_EEEEENS5_IJNS4_10UnderscoreESW_SW_EEEEENS4_13SM90_TMA_LOADENS4_14ComposedLayoutINS4_7SwizzleILi2ELi4ELi3EEENS4_18smem_ptr_flag_bitsILi16EEENSS_INS5_IJNSA_ILi8EEESG_EEENS5_IJSG_SB_EEEEEEEvNS4_8identityESZ_S19_vS1A_EENS_8epilogue10collective18CollectiveEpilogueINS1C_23Sm100TmaWarpSpecializedILi3ELi2ELi32ELb1ELb0EEEJSH_NS5_IJNSS_ISE_SB_EENSS_ISG_SB_EEEEESI_SJ_SI_SJ_NS1C_6fusion15FusionCallbacksIS1G_NS1K_17LinearCombinationISI_fSI_fLNS_15FloatRoundStyleE2EEESH_S1J_JEEENS4_5SM1004TMEM4LOAD26SM100_TMEM_LOAD_32dp32b32xESZ_S19_NS4_39AutoVectorizingCopyWithAssumedAlignmentILi128EEENS4_14SM90_TMA_STOREES19_S1V_S1V_EEEvvEEEEvNT_6ParamsE)
        /*0038*/ 	.word	0x00000000


	//----- nvinfo : EIATTR_MIN_STACK_SIZE
	.align		4
.L_27:
        /*003c*/ 	.byte	0x04, 0x12
        /*003e*/ 	.short	(.L_29 - .L_28)
	.align		4
.L_28:
        /*0040*/ 	.word	index@(_ZN7cutlass13device_kernelINS_4gemm6kernel13GemmUniversalIN4cute5tupleIJiiiiEEENS1_10collective13CollectiveMmaINS1_35MainloopSm100TmaUmmaWarpSpecializedILi6ELi2ELi4ENS5_IJNS4_1CILi1EEESB_SB_EEEEENS5_IJNSA_ILi128EEENSA_ILi64EEENSA_ILi32EEEEEENS_6half_tENS5_IJlSB_lEEESI_SJ_NS4_8TiledMMAINS4_8MMA_AtomIJNS4_20SM100_MMA_F16BF16_SSISI_SI_fLi128ELi64ELNS4_4UMMA5MajorE0ELSO_0ELNSN_7ScaleInE0ELSP_0EEEEEENS4_6LayoutISC_NS5_IJNSA_ILi0EEEST_ST_EEEEENS5_IJNS4_10UnderscoreESW_SW_EEEEENS4_13SM90_TMA_LOADENS4_14ComposedLayoutINS4_7SwizzleILi2ELi4ELi3EEENS4_18smem_ptr_flag_bitsILi16EEENSS_INS5_IJNSA_ILi8EEESG_EEENS5_IJSG_SB_EEEEEEEvNS4_8identityESZ_S19_vS1A_EENS_8epilogue10collective18CollectiveEpilogueINS1C_23Sm100TmaWarpSpecializedILi3ELi2ELi32ELb1ELb0EEEJSH_NS5_IJNSS_ISE_SB_EENSS_ISG_SB_EEEEESI_SJ_SI_SJ_NS1C_6fusion15FusionCallbacksIS1G_NS1K_17LinearCombinationISI_fSI_fLNS_15FloatRoundStyleE2EEESH_S1J_JEEENS4_5SM1004TMEM4LOAD26SM100_TMEM_LOAD_32dp32b32xESZ_S19_NS4_39AutoVectorizingCopyWithAssumedAlignmentILi128EEENS4_14SM90_TMA_STOREES19_S1V_S1V_EEEvvEEEEvNT_6ParamsE)
        /*0044*/ 	.word	0x00000000
.L_29:


//--------------------- .nv.compat                --------------------------
	.section	.nv.compat,"",@"SHT_CUDA_COMPAT_INFO"
	.align	4
        /*0000*/ 	.byte	0x02, 0x09, 0x01, 0x00, 0x02, 0x02, 0x02, 0x00, 0x02, 0x05, 0x05, 0x00, 0x03, 0x07, 0x01, 0x01
        /*0010*/ 	.byte	0x02, 0x03, 0x01, 0x00, 0x02, 0x06, 0x01, 0x00, 0x04, 0x0b, 0x08, 0x00, 0x09, 0x00, 0x00, 0x00
        /*0020*/ 	.byte	0x00, 0x00, 0x00, 0x00


//--------------------- .nv.info._ZN7cutlass13device_kernelINS_4gemm6kernel13GemmUniversalIN4cute5tupleIJiiiiEEENS1_10collective13CollectiveMmaINS1_35MainloopSm100TmaUmmaWarpSpecializedILi6ELi2ELi4ENS5_IJNS4_1CILi1EEESB_SB_EEEEENS5_IJNSA_ILi128EEENSA_ILi64EEENSA_ILi32EEEEEENS_6half_tENS5_IJlSB_lEEESI_SJ_NS4_8TiledMMAINS4_8MMA_AtomIJNS4_20SM100_MMA_F16BF16_SSISI_SI_fLi128ELi64ELNS4_4UMMA5MajorE0ELSO_0ELNSN_7ScaleInE0ELSP_0EEEEEENS4_6LayoutISC_NS5_IJNSA_ILi0EEEST_ST_EEEEENS5_IJNS4_10UnderscoreESW_SW_EEEEENS4_13SM90_TMA_LOADENS4_14ComposedLayoutINS4_7SwizzleILi2ELi4ELi3EEENS4_18smem_ptr_flag_bitsILi16EEENSS_INS5_IJNSA_ILi8EEESG_EEENS5_IJSG_SB_EEEEEEEvNS4_8identityESZ_S19_vS1A_EENS_8epilogue10collective18CollectiveEpilogueINS1C_23Sm100TmaWarpSpecializedILi3ELi2ELi32ELb1ELb0EEEJSH_NS5_IJNSS_ISE_SB_EENSS_ISG_SB_EEEEESI_SJ_SI_SJ_NS1C_6fusion15FusionCallbacksIS1G_NS1K_17LinearCombinationISI_fSI_fLNS_15FloatRoundStyleE2EEESH_S1J_JEEENS4_5SM1004TMEM4LOAD26SM100_TMEM_LOAD_32dp32b32xESZ_S19_NS4_39AutoVectorizingCopyWithAssumedAlignmentILi128EEENS4_14SM90_TMA_STOREES19_S1V_S1V_EEEvvEEEEvNT_6ParamsE --------------------------
	.section	.nv.info._ZN7cutlass13device_kernelINS_4gemm6kernel13GemmUniversalIN4cute5tupleIJiiiiEEENS1_10collective13CollectiveMmaINS1_35MainloopSm100TmaUmmaWarpSpecializedILi6ELi2ELi4ENS5_IJNS4_1CILi1EEESB_SB_EEEEENS5_IJNSA_ILi128EEENSA_ILi64EEENSA_ILi32EEEEEENS_6half_tENS5_IJlSB_lEEESI_SJ_NS4_8TiledMMAINS4_8MMA_AtomIJNS4_20SM100_MMA_F16BF16_SSISI_SI_fLi128ELi64ELNS4_4UMMA5MajorE0ELSO_0ELNSN_7ScaleInE0ELSP_0EEEEEENS4_6LayoutISC_NS5_IJNSA_ILi0EEEST_ST_EEEEENS5_IJNS4_10UnderscoreESW_SW_EEEEENS4_13SM90_TMA_LOADENS4_14ComposedLayoutINS4_7SwizzleILi2ELi4ELi3EEENS4_18smem_ptr_flag_bitsILi16EEENSS_INS5_IJNSA_ILi8EEESG_EEENS5_IJSG_SB_EEEEEEEvNS4_8identityESZ_S19_vS1A_EENS_8epilogue10collective18CollectiveEpilogueINS1C_23Sm100TmaWarpSpecializedILi3ELi2ELi32ELb1ELb0EEEJSH_NS5_IJNSS_ISE_SB_EENSS_ISG_SB_EEEEESI_SJ_SI_SJ_NS1C_6fusion15FusionCallbacksIS1G_NS1K_17LinearCombinationISI_fSI_fLNS_15FloatRoundStyleE2EEESH_S1J_JEEENS4_5SM1004TMEM4LOAD26SM100_TMEM_LOAD_32dp32b32xESZ_S19_NS4_39AutoVectorizingCopyWithAssumedAlignmentILi128EEENS4_14SM90_TMA_STOREES19_S1V_S1V_EEEvvEEEEvNT_6ParamsE,"",@"SHT_CUDA_INFO"
	.sectionflags	@""
	.align	4


	//----- nvinfo : EIATTR_CUDA_API_VERSION
	.align		4
        /*0000*/ 	.byte	0x04, 0x37
        /*0002*/ 	.short	(.L_31 - .L_30)
.L_30:
        /*0004*/ 	.word	0x00000082


	//----- nvinfo : EIATTR_KPARAM_INFO
	.align		4
.L_31:
        /*0008*/ 	.byte	0x04, 0x17
        /*000a*/ 	.short	(.L_33 - .L_32)
.L_32:
        /*000c*/ 	.word	0x00000000
        /*0010*/ 	.short	0x0000
        /*0012*/ 	.short	0x0000
        /*0014*/ 	.byte	0x00, 0xf0, 0x01, 0x20


	//----- nvinfo : EIATTR_AT_ENTRY_FRAGMENTS
	.align		4
.L_33:
        /*0018*/ 	.byte	0x04, 0x4f
        /*001a*/ 	.short	(.L_35 - .L_34)


	//   ....[0]....
.L_34:
        /*001c*/ 	.word	0x00000006


	//----- nvinfo : EIATTR_RESERVED_SMEM_USED
	.align		4
.L_35:
        /*0020*/ 	.byte	0x01, 0x41
	.zero		2


	//----- nvinfo : EIATTR_SPARSE_MMA_MASK
	.align		4
        /*0024*/ 	.byte	0x03, 0x50
        /*0026*/ 	.short	0x0000


	//----- nvinfo : EIATTR_TCGEN05_1CTA_USED
	.align		4
        /*0028*/ 	.byte	0x01, 0x51
	.zero		2


	//----- nvinfo : EIATTR_MAXREG_COUNT
	.align		4
        /*002c*/ 	.byte	0x03, 0x1b
        /*002e*/ 	.short	0x00ff


	//----- nvinfo : EIATTR_NUM_BARRIERS
	.align		4
        /*0030*/ 	.byte	0x02, 0x4c
        /*0032*/ 	.byte	0x07
	.zero		1


	//----- nvinfo : EIATTR_EXTERNS
	.align		4
        /*0034*/ 	.byte	0x04, 0x0f
        /*0036*/ 	.short	(.L_37 - .L_36)


	//   ....[0]....
	.align		4
.L_36:
        /*0038*/ 	.word	index@(__assertfail)


	//----- nvinfo : EIATTR_MERCURY_ISA_VERSION
	.align		4
.L_37:
        /*003c*/ 	.byte	0x03, 0x5f
        /*003e*/ 	.short	0x0101


	//----- nvinfo : EIATTR_INT_WARP_WIDE_INSTR_OFFSETS
	.align		4
        /*0040*/ 	.byte	0x04, 0x31
        /*0042*/ 	.short	(.L_39 - .L_38)


	//   ....[0]....
.L_38:
        /*0044*/ 	.word	0x00001e00


	//   ....[1]....
        /*0048*/ 	.word	0x00003880


	//   ....[2]....
        /*004c*/ 	.word	0x000038b0


	//   ....[3]....
        /*0050*/ 	.word	0x00003900


	//   ....[4]....
        /*0054*/ 	.word	0x000041f0


	//   ....[5]....
        /*0058*/ 	.word	0x00004210


	//   ....[6]....
        /*005c*/ 	.word	0x000044e0


	//   ....[7]....
        /*0060*/ 	.word	0x00004610


	//----- nvinfo : EIATTR_COOP_GROUP_MASK_REGIDS
	.align		4
.L_39:
        /*0064*/ 	.byte	0x04, 0x29
        /*0066*/ 	.short	(.L_41 - .L_40)


	//   ....[0]....
.L_40:
        /*0068*/ 	.word	0xffffffff


	//   ....[1]....
        /*006c*/ 	.word	0xffffffff


	//   ....[2]....
        /*0070*/ 	.word	0xffffffff


	//   ....[3]....
        /*0074*/ 	.word	0xffffffff


	//   ....[4]....
        /*0078*/ 	.word	0xffffffff


	//   ....[5]....
        /*007c*/ 	.word	0xffffffff


	//   ....[6]....
        /*0080*/ 	.word	0xffffffff


	//   ....[7]....
        /*0084*/ 	.word	0xffffffff


	//   ....[8]....
        /*0088*/ 	.word	0xffffffff


	//   ....[9]....
        /*008c*/ 	.word	0xffffffff


	//   ....[10]....
        /*0090*/ 	.word	0xffffffff


	//   ....[11]....
        /*0094*/ 	.word	0xffffffff


	//   ....[12]....
        /*0098*/ 	.word	0xffffffff


	//----- nvinfo : EIATTR_COOP_GROUP_INSTR_OFFSETS
	.align		4
.L_41:
        /*009c*/ 	.byte	0x04, 0x28
        /*009e*/ 	.short	(.L_43 - .L_42)


	//   ....[0]....
.L_42:
        /*00a0*/ 	.word	0x00000090


	//   ....[1]....
        /*00a4*/ 	.word	0x000004d0


	//   ....[2]....
        /*00a8*/ 	.word	0x00000680


	//   ....[3]....
        /*00ac*/ 	.word	0x00000800


	//   ....[4]....
        /*00b0*/ 	.word	0x00000900


	//   ....[5]....
        /*00b4*/ 	.word	0x00000a70


	//   ....[6]....
        /*00b8*/ 	.word	0x00000c10


	//   ....[7]....
        /*00bc*/ 	.word	0x00001ce0


	//   ....[8]....
        /*00c0*/ 	.word	0x00002be0


	//   ....[9]....
        /*00c4*/ 	.word	0x00002df0


	//   ....[10]....
        /*00c8*/ 	.word	0x00002e20


	//   ....[11]....
        /*00cc*/ 	.word	0x00003770


	//   ....[12]....
        /*00d0*/ 	.word	0x000039a0


	//----- nvinfo : EIATTR_VRC_CTA_INIT_COUNT
	.align		4
.L_43:
        /*00d4*/ 	.byte	0x02, 0x4a
        /*00d6*/ 	.byte	0x80
	.zero		1


	//----- nvinfo : EIATTR_SYSCALL_OFFSETS
	.align		4
        /*00d8*/ 	.byte	0x04, 0x46
        /*00da*/ 	.short	(.L_45 - .L_44)


	//   ....[0]....
.L_44:
        /*00dc*/ 	.word	0x000051c0


	//   ....[1]....
        /*00e0*/ 	.word	0x000052b0


	//   ....[2]....
        /*00e4*/ 	.word	0x00005af0


	//   ....[3]....
        /*00e8*/ 	.word	0x000067a0


	//----- nvinfo : EIATTR_MBARRIER_INSTR_OFFSETS
	.align		4
.L_45:
        /*00ec*/ 	.byte	0x04, 0x39
        /*00ee*/ 	.short	(.L_47 - .L_46)


	//   ....[0]....
.L_46:
        /*00f0*/ 	.word	0x000005b0
        /*00f4*/ 	.word	0x000000ff
        /*00f8*/ 	.word	0x00000000
        /*00fc*/ 	.short	0x0100
        /*00fe*/ 	.byte	0x05
	.zero		1


	//   ....[1]....
        /*0100*/ 	.word	0x000005c0
        /*0104*/ 	.word	0x000000ff
        /*0108*/ 	.word	0x00000030
        /*010c*/ 	.short	0x0100
        /*010e*/ 	.byte	0x05
	.zero		1


	//   ....[2]....
        /*0110*/ 	.word	0x000005d0
        /*0114*/ 	.word	0x000000ff
        /*0118*/ 	.word	0x00000008
        /*011c*/ 	.short	0x0100
        /*011e*/ 	.byte	0x05
	.zero		1


	//   ....[3]....
        /*0120*/ 	.word	0x000005e0
        /*0124*/ 	.word	0x000000ff
        /*0128*/ 	.word	0x00000038
        /*012c*/ 	.short	0x0100
        /*012e*/ 	.byte	0x05
	.zero		1


	//   ....[4]....
        /*0130*/ 	.word	0x000005f0
        /*0134*/ 	.word	0x000000ff
        /*0138*/ 	.word	0x00000010
        /*013c*/ 	.short	0x0100
        /*013e*/ 	.byte	0x05
	.zero		1


	//   ....[5]....
        /*0140*/ 	.word	0x00000600
        /*0144*/ 	.word	0x000000ff
        /*0148*/ 	.word	0x00000040
        /*014c*/ 	.short	0x0100
        /*014e*/ 	.byte	0x05
	.zero		1


	//   ....[6]....
        /*0150*/ 	.word	0x00000610
        /*0154*/ 	.word	0x000000ff
        /*0158*/ 	.word	0x00000018
        /*015c*/ 	.short	0x0100
        /*015e*/ 	.byte	0x05
	.zero		1


	//   ....[7]....
        /*0160*/ 	.word	0x00000620
        /*0164*/ 	.word	0x000000ff
        /*0168*/ 	.word	0x00000048
        /*016c*/ 	.short	0x0100
        /*016e*/ 	.byte	0x05
	.zero		1


	//   ....[8]....
        /*0170*/ 	.word	0x00000630
        /*0174*/ 	.word	0x000000ff
        /*0178*/ 	.word	0x00000020
        /*017c*/ 	.short	0x0100
        /*017e*/ 	.byte	0x05
	.zero		1


	//   ....[9]....
        /*0180*/ 	.word	0x00000640
        /*0184*/ 	.word	0x000000ff
        /*0188*/ 	.word	0x00000050
        /*018c*/ 	.short	0x0100
        /*018e*/ 	.byte	0x05
	.zero		1


	//   ....[10]....
        /*0190*/ 	.word	0x00000650
        /*0194*/ 	.word	0x000000ff
        /*0198*/ 	.word	0x00000028
        /*019c*/ 	.short	0x0100
        /*019e*/ 	.byte	0x05
	.zero		1


	//   ....[11]....
        /*01a0*/ 	.word	0x00000660
        /*01a4*/ 	.word	0x000000ff
        /*01a8*/ 	.word	0x00000058
        /*01ac*/ 	.short	0x0100
        /*01ae*/ 	.byte	0x05
	.zero		1


	//   ....[12]....
        /*01b0*/ 	.word	0x00000790
        /*01b4*/ 	.word	0x000000ff
        /*01b8*/ 	.word	0x00000060
        /*01bc*/ 	.short	0x0100
        /*01be*/ 	.byte	0x07
	.zero		1


	//   ....[13]....
        /*01c0*/ 	.word	0x000007a0
        /*01c4*/ 	.word	0x000000ff
        /*01c8*/ 	.word	0x00000078
        /*01cc*/ 	.short	0x0100
        /*01ce*/ 	.byte	0x07
	.zero		1


	//   ....[14]....
        /*01d0*/ 	.word	0x000007b0
        /*01d4*/ 	.word	0x000000ff
        /*01d8*/ 	.word	0x00000068
        /*01dc*/ 	.short	0x0100
        /*01de*/ 	.byte	0x07
	.zero		1


	//   ....[15]....
        /*01e0*/ 	.word	0x000007c0
        /*01e4*/ 	.word	0x000000ff
        /*01e8*/ 	.word	0x00000080
        /*01ec*/ 	.short	0x0100
        /*01ee*/ 	.byte	0x07
	.zero		1


	//   ....[16]....
        /*01f0*/ 	.word	0x000007d0
        /*01f4*/ 	.word	0x000000ff
        /*01f8*/ 	.word	0x00000070
        /*01fc*/ 	.short	0x0100
        /*01fe*/ 	.byte	0x07
	.zero		1


	//   ....[17]....
        /*0200*/ 	.word	0x000007e0
        /*0204*/ 	.word	0x000000ff
        /*0208*/ 	.word	0x00000088
        /*020c*/ 	.short	0x0100
        /*020e*/ 	.byte	0x07
	.zero		1


	//   ....[18]....
        /*0210*/ 	.word	0x000008d0
        /*0214*/ 	.word	0x000000ff
        /*0218*/ 	.word	0x00000090
        /*021c*/ 	.short	0x0100
        /*021e*/ 	.byte	0x05
	.zero		1


	//   ....[19]....
        /*0220*/ 	.word	0x000008e0
        /*0224*/ 	.word	0x000000ff
        /*0228*/ 	.word	0x00000098
        /*022c*/ 	.short	0x0100
        /*022e*/ 	.byte	0x05
	.zero		1


	//   ....[20]....
        /*0230*/ 	.word	0x00000a20
        /*0234*/ 	.word	0x000000ff
        /*0238*/ 	.word	0x000000a0
        /*023c*/ 	.short	0x0100
        /*023e*/ 	.byte	0x05
	.zero		1


	//   ....[21]....
        /*0240*/ 	.word	0x00000a30
        /*0244*/ 	.word	0x000000ff
        /*0248*/ 	.word	0x000000b0
        /*024c*/ 	.short	0x0100
        /*024e*/ 	.byte	0x05
	.zero		1


	//   ....[22]....
        /*0250*/ 	.word	0x00000a40
        /*0254*/ 	.word	0x000000ff
        /*0258*/ 	.word	0x000000a8
        /*025c*/ 	.short	0x0100
        /*025e*/ 	.byte	0x05
	.zero		1


	//   ....[23]....
        /*0260*/ 	.word	0x00000a50
        /*0264*/ 	.word	0x000000ff
        /*0268*/ 	.word	0x000000b8
        /*026c*/ 	.short	0x0100
        /*026e*/ 	.byte	0x05
	.zero		1


	//   ....[24]....
        /*0270*/ 	.word	0x00000b80
        /*0274*/ 	.word	0x000000ff
        /*0278*/ 	.word	0x000000c0
        /*027c*/ 	.short	0x0100
        /*027e*/ 	.byte	0x07
	.zero		1


	//   ....[25]....
        /*0280*/ 	.word	0x00000b90
        /*0284*/ 	.word	0x000000ff
        /*0288*/ 	.word	0x000000e0
        /*028c*/ 	.short	0x0100
        /*028e*/ 	.byte	0x07
	.zero		1


	//   ....[26]....
        /*0290*/ 	.word	0x00000ba0
        /*0294*/ 	.word	0x000000ff
        /*0298*/ 	.word	0x000000c8
        /*029c*/ 	.short	0x0100
        /*029e*/ 	.byte	0x07
	.zero		1


	//   ....[27]....
        /*02a0*/ 	.word	0x00000bb0
        /*02a4*/ 	.word	0x000000ff
        /*02a8*/ 	.word	0x000000e8
        /*02ac*/ 	.short	0x0100
        /*02ae*/ 	.byte	0x07
	.zero		1


	//   ....[28]....
        /*02b0*/ 	.word	0x00000bc0
        /*02b4*/ 	.word	0x000000ff
        /*02b8*/ 	.word	0x000000d0
        /*02bc*/ 	.short	0x0100
        /*02be*/ 	.byte	0x07
	.zero		1


	//   ....[29]....
        /*02c0*/ 	.word	0x00000bd0
        /*02c4*/ 	.word	0x000000ff
        /*02c8*/ 	.word	0x000000f0
        /*02cc*/ 	.short	0x0100
        /*02ce*/ 	.byte	0x07
	.zero		1


	//   ....[30]....
        /*02d0*/ 	.word	0x00000be0
        /*02d4*/ 	.word	0x000000ff
        /*02d8*/ 	.word	0x000000d8
        /*02dc*/ 	.short	0x0100
        /*02de*/ 	.byte	0x07
	.zero		1


	//   ....[31]....
        /*02e0*/ 	.word	0x00000bf0
        /*02e4*/ 	.word	0x000000ff
        /*02e8*/ 	.word	0x000000f8
        /*02ec*/ 	.short	0x0100
        /*02ee*/ 	.byte	0x07
	.zero		1


	//   ....[32]....
        /*02f0*/ 	.word	0x00000ce0
        /*02f4*/ 	.word	0x000000ff
        /*02f8*/ 	.word	0x00000100
        /*02fc*/ 	.short	0x0100
        /*02fe*/ 	.byte	0x05
	.zero		1


	//   ....[33]....
        /*0300*/ 	.word	0x00000cf0
        /*0304*/ 	.word	0x000000ff
        /*0308*/ 	.word	0x00000110
        /*030c*/ 	.short	0x0100
        /*030e*/ 	.byte	0x05
	.zero		1


	//   ....[34]....
        /*0310*/ 	.word	0x00000d00
        /*0314*/ 	.word	0x000000ff
        /*0318*/ 	.word	0x00000108
        /*031c*/ 	.short	0x0100
        /*031e*/ 	.byte	0x05
	.zero		1


	//   ....[35]....
        /*0320*/ 	.word	0x00000d10
        /*0324*/ 	.word	0x000000ff
        /*0328*/ 	.word	0x00000118
        /*032c*/ 	.short	0x0100
        /*032e*/ 	.byte	0x05
	.zero		1


	//   ....[36]....
        /*0330*/ 	.word	0x000015e0
        /*0334*/ 	.word	0x00000002
        /*0338*/ 	.word	0x00000110
        /*033c*/ 	.short	0x010a
        /*033e*/ 	.byte	0xff
	.zero		1


	//   ....[37]....
        /*0340*/ 	.word	0x00001610
        /*0344*/ 	.word	0x00000002
        /*0348*/ 	.word	0x00000100
        /*034c*/ 	.short	0x0101
        /*034e*/ 	.byte	0xff
	.zero		1


	//   ....[38]....
        /*0350*/ 	.word	0x000016e0
        /*0354*/ 	.word	0x000000ff
        /*0358*/ 	.word	0x00000030
        /*035c*/ 	.short	0x010a
        /*035e*/ 	.byte	0x08
	.zero		1


	//   ....[39]....
        /*0360*/ 	.word	0x00001780
        /*0364*/ 	.word	0x000000ff
        /*0368*/ 	.word	0x00000030
        /*036c*/ 	.short	0x010a
        /*036e*/ 	.byte	0x21
	.zero		1


	//   ....[40]....
        /*0370*/ 	.word	0x000018d0
        /*0374*/ 	.word	0x000000ff
        /*0378*/ 	.word	0x00000030
        /*037c*/ 	.short	0x010a
        /*037e*/ 	.byte	0x08
	.zero		1


	//   ....[41]....
        /*0380*/ 	.word	0x000019e0
        /*0384*/ 	.word	0x000000ff
        /*0388*/ 	.word	0x00000098
        /*038c*/ 	.short	0x0101
        /*038e*/ 	.byte	0x04
	.zero		1


	//   ....[42]....
        /*0390*/ 	.word	0x00001a00
        /*0394*/ 	.word	0x000000ff
        /*0398*/ 	.word	0x00000030
        /*039c*/ 	.short	0x010a
        /*039e*/ 	.byte	0x08
	.zero		1


	//   ....[43]....
        /*03a0*/ 	.word	0x00001a80
        /*03a4*/ 	.word	0x000000ff
        /*03a8*/ 	.word	0x00000030
        /*03ac*/ 	.short	0x010a
        /*03ae*/ 	.byte	0x11
	.zero		1


	//   ....[44]....
        /*03b0*/ 	.word	0x00001bd0
        /*03b4*/ 	.word	0x000000ff
        /*03b8*/ 	.word	0x00000030
        /*03bc*/ 	.short	0x010a
        /*03be*/ 	.byte	0x08
	.zero		1


	//   ....[45]....
        /*03c0*/ 	.word	0x00001d10
        /*03c4*/ 	.word	0x00000002
        /*03c8*/ 	.word	0x000000a0
        /*03cc*/ 	.short	0x010a
        /*03ce*/ 	.byte	0xff
	.zero		1


	//   ....[46]....
        /*03d0*/ 	.word	0x00001dd0
        /*03d4*/ 	.word	0x00000002
        /*03d8*/ 	.word	0x00000000
        /*03dc*/ 	.short	0x0101
        /*03de*/ 	.byte	0xff
	.zero		1


	//   ....[47]....
        /*03e0*/ 	.word	0x00002330
        /*03e4*/ 	.word	0x000000ff
        /*03e8*/ 	.word	0x00000000
        /*03ec*/ 	.short	0x010a
        /*03ee*/ 	.byte	0x05
	.zero		1


	//   ....[48]....
        /*03f0*/ 	.word	0x000023c0
        /*03f4*/ 	.word	0x000000ff
        /*03f8*/ 	.word	0x00000000
        /*03fc*/ 	.short	0x010a
        /*03fe*/ 	.byte	0x05
	.zero		1


	//   ....[49]....
        /*0400*/ 	.word	0x00002450
        /*0404*/ 	.word	0x000000ff
        /*0408*/ 	.word	0x00000000
        /*040c*/ 	.short	0x010a
        /*040e*/ 	.byte	0x05
	.zero		1


	//   ....[50]....
        /*0410*/ 	.word	0x000024e0
        /*0414*/ 	.word	0x000000ff
        /*0418*/ 	.word	0x00000000
        /*041c*/ 	.short	0x010a
        /*041e*/ 	.byte	0x05
	.zero		1


	//   ....[51]....
        /*0420*/ 	.word	0x00002570
        /*0424*/ 	.word	0x000000ff
        /*0428*/ 	.word	0x00000000
        /*042c*/ 	.short	0x010a
        /*042e*/ 	.byte	0x05
	.zero		1


	//   ....[52]....
        /*0430*/ 	.word	0x00002610
        /*0434*/ 	.word	0x00000000
        /*0438*/ 	.word	0x00000000
        /*043c*/ 	.short	0x010a
        /*043e*/ 	.byte	0xff
	.zero		1


	//   ....[53]....
        /*0440*/ 	.word	0x00002730
        /*0444*/ 	.word	0x00000000
        /*0448*/ 	.word	0x00000100
        /*044c*/ 	.short	0x010a
        /*044e*/ 	.byte	0xff
	.zero		1


	//   ....[54]....
        /*0450*/ 	.word	0x000027a0
        /*0454*/ 	.word	0x00000000
        /*0458*/ 	.word	0x00000000
        /*045c*/ 	.short	0x0101
        /*045e*/ 	.byte	0xff
	.zero		1


	//   ....[55]....
        /*0460*/ 	.word	0x000027c0
        /*0464*/ 	.word	0x000000ff
        /*0468*/ 	.word	0x000000b0
        /*046c*/ 	.short	0x010a
        /*046e*/ 	.byte	0x05
	.zero		1


	//   ....[56]....
        /*0470*/ 	.word	0x000028e0
        /*0474*/ 	.word	0x00000000
        /*0478*/ 	.word	0x000000a0
        /*047c*/ 	.short	0x010a
        /*047e*/ 	.byte	0xff
	.zero		1


	//   ....[57]....
        /*0480*/ 	.word	0x000029e0
        /*0484*/ 	.word	0x00000000
        /*0488*/ 	.word	0x00000000
        /*048c*/ 	.short	0x0101
        /*048e*/ 	.byte	0xff
	.zero		1


	//   ....[58]....
        /*0490*/ 	.word	0x00002a70
        /*0494*/ 	.word	0x000000ff
        /*0498*/ 	.word	0x000000b0
        /*049c*/ 	.short	0x0106
        /*049e*/ 	.byte	0x05
	.zero		1


	//   ....[59]....
        /*04a0*/ 	.word	0x00002a90
        /*04a4*/ 	.word	0x000000ff
        /*04a8*/ 	.word	0x000000b0
        /*04ac*/ 	.short	0x010a
        /*04ae*/ 	.byte	0x05
	.zero		1


	//   ....[60]....
        /*04b0*/ 	.word	0x00002b20
        /*04b4*/ 	.word	0x000000ff
        /*04b8*/ 	.word	0x000000b0
        /*04bc*/ 	.short	0x0106
        /*04be*/ 	.byte	0x04
	.zero		1


	//   ....[61]....
        /*04c0*/ 	.word	0x00002b60
        /*04c4*/ 	.word	0x00000000
        /*04c8*/ 	.word	0x000000b0
        /*04cc*/ 	.short	0x010a
        /*04ce*/ 	.byte	0xff
	.zero		1


	//   ....[62]....
        /*04d0*/ 	.word	0x00003060
        /*04d4*/ 	.word	0x00000000
        /*04d8*/ 	.word	0x000000a0
        /*04dc*/ 	.short	0x010a
        /*04de*/ 	.byte	0xff
	.zero		1


	//   ....[63]....
        /*04e0*/ 	.word	0x00003170
        /*04e4*/ 	.word	0x00000003
        /*04e8*/ 	.word	0x00000000
        /*04ec*/ 	.short	0x0101
        /*04ee*/ 	.byte	0xff
	.zero		1


	//   ....[64]....
        /*04f0*/ 	.word	0x00003180
        /*04f4*/ 	.word	0x000000ff
        /*04f8*/ 	.word	0x00000000
        /*04fc*/ 	.short	0x010a
        /*04fe*/ 	.byte	0x04
	.zero		1


	//   ....[65]....
        /*0500*/ 	.word	0x000031a0
        /*0504*/ 	.word	0x000000ff
        /*0508*/ 	.word	0x000000e0
        /*050c*/ 	.short	0x010a
        /*050e*/ 	.byte	0x08
	.zero		1


	//   ....[66]....
        /*0510*/ 	.word	0x00003270
        /*0514*/ 	.word	0x000000ff
        /*0518*/ 	.word	0x00000000
        /*051c*/ 	.short	0x010a
        /*051e*/ 	.byte	0x07
	.zero		1


	//   ....[67]....
        /*0520*/ 	.word	0x000033b0
        /*0524*/ 	.word	0x000000ff
        /*0528*/ 	.word	0x00000000
        /*052c*/ 	.short	0x010a
        /*052e*/ 	.byte	0x04
	.zero		1


	//   ....[68]....
        /*0530*/ 	.word	0x000035a0
        /*0534*/ 	.word	0x000000ff
        /*0538*/ 	.word	0x00000000
        /*053c*/ 	.short	0x010a
        /*053e*/ 	.byte	0x05
	.zero		1


	//   ....[69]....
        /*0540*/ 	.word	0x00003630
        /*0544*/ 	.word	0x000000ff
        /*0548*/ 	.word	0x00000000
        /*054c*/ 	.short	0x010a
        /*054e*/ 	.byte	0x05
	.zero		1


	//   ....[70]....
        /*0550*/ 	.word	0x000036c0
        /*0554*/ 	.word	0x000000ff
        /*0558*/ 	.word	0x00000000
        /*055c*/ 	.short	0x010a
        /*055e*/ 	.byte	0x05
	.zero		1


	//   ....[71]....
        /*0560*/ 	.word	0x00003750
        /*0564*/ 	.word	0x000000ff
        /*0568*/ 	.word	0x00000000
        /*056c*/ 	.short	0x010a
        /*056e*/ 	.byte	0x07
	.zero		1


	//   ....[72]....
        /*0570*/ 	.word	0x00003b90
        /*0574*/ 	.word	0x00000000
        /*0578*/ 	.word	0x000000a0
        /*057c*/ 	.short	0x010a
        /*057e*/ 	.byte	0xff
	.zero		1


	//   ....[73]....
        /*0580*/ 	.word	0x00003c50
        /*0584*/ 	.word	0x00000000
        /*0588*/ 	.word	0x00000000
        /*058c*/ 	.short	0x0101
        /*058e*/ 	.byte	0xff
	.zero		1


	//   ....[74]....
        /*0590*/ 	.word	0x00003f70
        /*0594*/ 	.word	0x000000ff
        /*0598*/ 	.word	0x00000098
        /*059c*/ 	.short	0x010a
        /*059e*/ 	.byte	0x07
	.zero		1


	//   ....[75]....
        /*05a0*/ 	.word	0x00004190
        /*05a4*/ 	.word	0x000000ff
        /*05a8*/ 	.word	0x00000078
        /*05ac*/ 	.short	0x010a
        /*05ae*/ 	.byte	0x0f
	.zero		1


	//   ....[76]....
        /*05b0*/ 	.word	0x00004390
        /*05b4*/ 	.word	0x000000ff
        /*05b8*/ 	.word	0x00000060
        /*05bc*/ 	.short	0x010b
        /*05be*/ 	.byte	0x0f
	.zero		1


	//   ....[77]....
        /*05c0*/ 	.word	0x000043e0
        /*05c4*/ 	.word	0x000000ff
        /*05c8*/ 	.word	0x00000000
        /*05cc*/ 	.short	0x0101
        /*05ce*/ 	.byte	0x10
	.zero		1


	//   ....[78]....
        /*05d0*/ 	.word	0x00004420
        /*05d4*/ 	.word	0x000000ff
        /*05d8*/ 	.word	0x00000078
        /*05dc*/ 	.short	0x010a
        /*05de*/ 	.byte	0x0d
	.zero		1


	//   ....[79]....
        /*05e0*/ 	.word	0x00004660
        /*05e4*/ 	.word	0x000000ff
        /*05e8*/ 	.word	0x00000060
        /*05ec*/ 	.short	0x010b
        /*05ee*/ 	.byte	0x0d
	.zero		1


	//   ....[80]....
        /*05f0*/ 	.word	0x000046d0
        /*05f4*/ 	.word	0x000000ff
        /*05f8*/ 	.word	0x00000000
        /*05fc*/ 	.short	0x0101
        /*05fe*/ 	.byte	0x0f
	.zero		1


	//   ....[81]....
        /*0600*/ 	.word	0x00004720
        /*0604*/ 	.word	0x000000ff
        /*0608*/ 	.word	0x00000000
        /*060c*/ 	.short	0x010a
        /*060e*/ 	.byte	0x04
	.zero		1


	//   ....[82]....
        /*0610*/ 	.word	0x000047b0
        /*0614*/ 	.word	0x000000ff
        /*0618*/ 	.word	0x00000000
        /*061c*/ 	.short	0x010a
        /*061e*/ 	.byte	0x04
	.zero		1


	//   ....[83]....
        /*0620*/ 	.word	0x00004850
        /*0624*/ 	.word	0x00000000
        /*0628*/ 	.word	0x00000000
        /*062c*/ 	.short	0x010a
        /*062e*/ 	.byte	0xff
	.zero		1


	//   ....[84]....
        /*0630*/ 	.word	0x00004b90
        /*0634*/ 	.word	0x00000000
        /*0638*/ 	.word	0x000000a0
        /*063c*/ 	.short	0x010a
        /*063e*/ 	.byte	0xff
	.zero		1


	//   ....[85]....
        /*0640*/ 	.word	0x00004ca0
        /*0644*/ 	.word	0x00000000
        /*0648*/ 	.word	0x00000000
        /*064c*/ 	.short	0x0101
        /*064e*/ 	.byte	0xff
	.zero		1


	//   ....[86]....
        /*0650*/ 	.word	0x00005740
        /*0654*/ 	.word	0x00000000
        /*0658*/ 	.word	0x00000060
        /*065c*/ 	.short	0x010a
        /*065e*/ 	.byte	0xff
	.zero		1


	//   ....[87]....
        /*0660*/ 	.word	0x000057b0
        /*0664*/ 	.word	0x00000049
        /*0668*/ 	.word	0x000000c0
        /*066c*/ 	.short	0x010a
        /*066e*/ 	.byte	0xff
	.zero		1


	//   ....[88]....
        /*0670*/ 	.word	0x000058a0
        /*0674*/ 	.word	0x00000000
        /*0678*/ 	.word	0x00000060
        /*067c*/ 	.short	0x010a
        /*067e*/ 	.byte	0xff
	.zero		1


	//   ....[89]....
        /*0680*/ 	.word	0x000059d0
        /*0684*/ 	.word	0x00000049
        /*0688*/ 	.word	0x000000c0
        /*068c*/ 	.short	0x010a
        /*068e*/ 	.byte	0xff
	.zero		1


	//   ....[90]....
        /*0690*/ 	.word	0x000064e0
        /*0694*/ 	.word	0x00000000
        /*0698*/ 	.word	0x00000000
        /*069c*/ 	.short	0x0101
        /*069e*/ 	.byte	0xff
	.zero		1


	//   ....[91]....
        /*06a0*/ 	.word	0x000064f0
        /*06a4*/ 	.word	0x00000002
        /*06a8*/ 	.word	0x00000060
        /*06ac*/ 	.short	0x010a
        /*06ae*/ 	.byte	0xff
	.zero		1


	//   ....[92]....
        /*06b0*/ 	.word	0x000065c0
        /*06b4*/ 	.word	0x00000002
        /*06b8*/ 	.word	0x00000060
        /*06bc*/ 	.short	0x010a
        /*06be*/ 	.byte	0xff
	.zero		1


	//   ....[93]....
        /*06c0*/ 	.word	0x00006910
        /*06c4*/ 	.word	0x000000ff
        /*06c8*/ 	.word	0x00000000
        /*06cc*/ 	.short	0x0101
        /*06ce*/ 	.byte	0x05
	.zero		1


	//   ....[94]....
        /*06d0*/ 	.word	0x00007260
        /*06d4*/ 	.word	0x00000000
        /*06d8*/ 	.word	0x00000000
        /*06dc*/ 	.short	0x0101
        /*06de*/ 	.byte	0xff
	.zero		1


	//   ....[95]....
        /*06e0*/ 	.word	0x000074d0
        /*06e4*/ 	.word	0x000000ff
        /*06e8*/ 	.word	0x00000000
        /*06ec*/ 	.short	0x0101
        /*06ee*/ 	.byte	0x04
	.zero		1


	//   ....[96]....
        /*06f0*/ 	.word	0x000074f0
        /*06f4*/ 	.word	0x00000002
        /*06f8*/ 	.word	0x00000110
        /*06fc*/ 	.short	0x010a
        /*06fe*/ 	.byte	0xff
	.zero		1


	//   ....[97]....
        /*0700*/ 	.word	0x00007550
        /*0704*/ 	.word	0x00000002
        /*0708*/ 	.word	0x00000030
        /*070c*/ 	.short	0x010a
        /*070e*/ 	.byte	0xff
	.zero		1


	//   ....[98]....
        /*0710*/ 	.word	0x000075b0
        /*0714*/ 	.word	0x00000002
        /*0718*/ 	.word	0x00000030
        /*071c*/ 	.short	0x010a
        /*071e*/ 	.byte	0xff
	.zero		1


	//   ....[99]....
        /*0720*/ 	.word	0x00007600
        /*0724*/ 	.word	0x00000002
        /*0728*/ 	.word	0x000000a0
        /*072c*/ 	.short	0x010a
        /*072e*/ 	.byte	0xff
	.zero		1


	//   ....[100]....
        /*0730*/ 	.word	0x00007660
        /*0734*/ 	.word	0x00000000
        /*0738*/ 	.word	0x00000000
        /*073c*/ 	.short	0x010a
        /*073e*/ 	.byte	0xff
	.zero		1


	//   ....[101]....
        /*0740*/ 	.word	0x000076c0
        /*0744*/ 	.word	0x00000000
        /*0748*/ 	.word	0x00000000
        /*074c*/ 	.short	0x010a
        /*074e*/ 	.byte	0xff
	.zero		1


	//   ....[102]....
        /*0750*/ 	.word	0x00007720
        /*0754*/ 	.word	0x00000000
        /*0758*/ 	.word	0x00000000
        /*075c*/ 	.short	0x010a
        /*075e*/ 	.byte	0xff
	.zero		1


	//   ....[103]....
        /*0760*/ 	.word	0x00007780
        /*0764*/ 	.word	0x00000000
        /*0768*/ 	.word	0x00000000
        /*076c*/ 	.short	0x010a
        /*076e*/ 	.byte	0xff
	.zero		1


	//   ....[104]....
        /*0770*/ 	.word	0x000077e0
        /*0774*/ 	.word	0x00000000
        /*0778*/ 	.word	0x00000000
        /*077c*/ 	.short	0x010a
        /*077e*/ 	.byte	0xff
	.zero		1


	//   ....[105]....
        /*0780*/ 	.word	0x00007830
        /*0784*/ 	.word	0x00000000
        /*0788*/ 	.word	0x00000100
        /*078c*/ 	.short	0x010a
        /*078e*/ 	.byte	0xff
	.zero		1


	//   ....[106]....
        /*0790*/ 	.word	0x00007890
        /*0794*/ 	.word	0x00000000
        /*0798*/ 	.word	0x000000b0
        /*079c*/ 	.short	0x010a
        /*079e*/ 	.byte	0xff
	.zero		1


	//   ....[107]....
        /*07a0*/ 	.word	0x000078e0
        /*07a4*/ 	.word	0x00000000
        /*07a8*/ 	.word	0x000000a0
        /*07ac*/ 	.short	0x010a
        /*07ae*/ 	.byte	0xff
	.zero		1


	//   ....[108]....
        /*07b0*/ 	.word	0x00007940
        /*07b4*/ 	.word	0x00000000
        /*07b8*/ 	.word	0x000000b0
        /*07bc*/ 	.short	0x010a
        /*07be*/ 	.byte	0xff
	.zero		1


	//   ....[109]....
        /*07c0*/ 	.word	0x00007990
        /*07c4*/ 	.word	0x00000000
        /*07c8*/ 	.word	0x000000a0
        /*07cc*/ 	.short	0x010a
        /*07ce*/ 	.byte	0xff
	.zero		1


	//   ....[110]....
        /*07d0*/ 	.word	0x000079f0
        /*07d4*/ 	.word	0x00000002
        /*07d8*/ 	.word	0x000000e0
        /*07dc*/ 	.short	0x010a
        /*07de*/ 	.byte	0xff
	.zero		1


	//   ....[111]....
        /*07e0*/ 	.word	0x00007a50
        /*07e4*/ 	.word	0x00000000
        /*07e8*/ 	.word	0x00000000
        /*07ec*/ 	.short	0x010a
        /*07ee*/ 	.byte	0xff
	.zero		1


	//   ....[112]....
        /*07f0*/ 	.word	0x00007ab0
        /*07f4*/ 	.word	0x00000000
        /*07f8*/ 	.word	0x00000000
        /*07fc*/ 	.short	0x010a
        /*07fe*/ 	.byte	0xff
	.zero		1


	//   ....[113]....
        /*0800*/ 	.word	0x00007b10
        /*0804*/ 	.word	0x00000000
        /*0808*/ 	.word	0x00000000
        /*080c*/ 	.short	0x010a
        /*080e*/ 	.byte	0xff
	.zero		1


	//   ....[114]....
        /*0810*/ 	.word	0x00007b70
        /*0814*/ 	.word	0x00000000
        /*0818*/ 	.word	0x00000000
        /*081c*/ 	.short	0x010a
        /*081e*/ 	.byte	0xff
	.zero		1


	//   ....[115]....
        /*0820*/ 	.word	0x00007bd0
        /*0824*/ 	.word	0x00000000
        /*0828*/ 	.word	0x00000000
        /*082c*/ 	.short	0x010a
        /*082e*/ 	.byte	0xff
	.zero		1


	//   ....[116]....
        /*0830*/ 	.word	0x00007c20
        /*0834*/ 	.word	0x00000000
        /*0838*/ 	.word	0x000000a0
        /*083c*/ 	.short	0x010a
        /*083e*/ 	.byte	0xff
	.zero		1


	//   ....[117]....
        /*0840*/ 	.word	0x00007c80
        /*0844*/ 	.word	0x00000000
        /*0848*/ 	.word	0x00000098
        /*084c*/ 	.short	0x010a
        /*084e*/ 	.byte	0xff
	.zero		1


	//   ....[118]....
        /*0850*/ 	.word	0x00007ce0
        /*0854*/ 	.word	0x00000000
        /*0858*/ 	.word	0x00000078
        /*085c*/ 	.short	0x010a
        /*085e*/ 	.byte	0xff
	.zero		1


	//   ....[119]....
        /*0860*/ 	.word	0x00007d40
        /*0864*/ 	.word	0x00000000
        /*0868*/ 	.word	0x00000078
        /*086c*/ 	.short	0x010a
        /*086e*/ 	.byte	0xff
	.zero		1


	//   ....[120]....
        /*0870*/ 	.word	0x00007da0
        /*0874*/ 	.word	0x00000000
        /*0878*/ 	.word	0x00000000
        /*087c*/ 	.short	0x010a
        /*087e*/ 	.byte	0xff
	.zero		1


	//   ....[121]....
        /*0880*/ 	.word	0x00007e00
        /*0884*/ 	.word	0x00000000
        /*0888*/ 	.word	0x00000000
        /*088c*/ 	.short	0x010a
        /*088e*/ 	.byte	0xff
	.zero		1


	//   ....[122]....
        /*0890*/ 	.word	0x00007e50
        /*0894*/ 	.word	0x00000000
        /*0898*/ 	.word	0x000000a0
        /*089c*/ 	.short	0x010a
        /*089e*/ 	.byte	0xff
	.zero		1


	//   ....[123]....
        /*08a0*/ 	.word	0x00007ea0
        /*08a4*/ 	.word	0x00000000
        /*08a8*/ 	.word	0x00000060
        /*08ac*/ 	.short	0x010a
        /*08ae*/ 	.byte	0xff
	.zero		1


	//   ....[124]....
        /*08b0*/ 	.word	0x00007ef0
        /*08b4*/ 	.word	0x00000049
        /*08b8*/ 	.word	0x000000c0
        /*08bc*/ 	.short	0x010a
        /*08be*/ 	.byte	0xff
	.zero		1


	//   ....[125]....
        /*08c0*/ 	.word	0x00007f40
        /*08c4*/ 	.word	0x00000002
        /*08c8*/ 	.word	0x00000060
        /*08cc*/ 	.short	0x010a
        /*08ce*/ 	.byte	0xff
	.zero		1


	//----- nvinfo : EIATTR_NUM_MBARRIERS
	.align		4
.L_47:
        /*08d0*/ 	.byte	0x03, 0x38
        /*08d2*/ 	.short	0x0024


	//----- nvinfo : EIATTR_EXIT_INSTR_OFFSETS
	.align		4
        /*08d4*/ 	.byte	0x04, 0x1c
        /*08d6*/ 	.short	(.L_49 - .L_48)


	//   ....[0]....
.L_48:
        /*08d8*/ 	.word	0x00002640


	//   ....[1]....
        /*08dc*/ 	.word	0x00002b30


	//   ....[2]....
        /*08e0*/ 	.word	0x00002b90


	//   ....[3]....
        /*08e4*/ 	.word	0x000039b0


	//   ....[4]....
        /*08e8*/ 	.word	0x00004880


	//   ....[5]....
        /*08ec*/ 	.word	0x000048c0


	//   ....[6]....
        /*08f0*/ 	.word	0x000073c0


	//   ....[7]....
        /*08f4*/ 	.word	0x00007440


	//   ....[8]....
        /*08f8*/ 	.word	0x00007470


	//   ....[9]....
        /*08fc*/ 	.word	0x000074e0


	//----- nvinfo : EIATTR_MAX_THREADS
	.align		4
.L_49:
        /*0900*/ 	.byte	0x04, 0x05
        /*0902*/ 	.short	(.L_51 - .L_50)
.L_50:
        /*0904*/ 	.word	0x00000100
        /*0908*/ 	.word	0x00000001
        /*090c*/ 	.word	0x00000001


	//----- nvinfo : EIATTR_CRS_STACK_SIZE
	.align		4
.L_51:
        /*0910*/ 	.byte	0x04, 0x1e
        /*0912*/ 	.short	(.L_53 - .L_52)
.L_52:
        /*0914*/ 	.word	0x00000000


	//----- nvinfo : EIATTR_CBANK_PARAM_SIZE
	.align		4
.L_53:
        /*0918*/ 	.byte	0x03, 0x19
        /*091a*/ 	.short	0x0800


	//----- nvinfo : EIATTR_PARAM_CBANK
	.align		4
        /*091c*/ 	.byte	0x04, 0x0a
        /*091e*/ 	.short	(.L_55 - .L_54)
	.align		4
.L_54:
        /*0920*/ 	.word	index@(.nv.constant0._ZN7cutlass13device_kernelINS_4gemm6kernel13GemmUniversalIN4cute5tupleIJiiiiEEENS1_10collective13CollectiveMmaINS1_35MainloopSm100TmaUmmaWarpSpecializedILi6ELi2ELi4ENS5_IJNS4_1CILi1EEESB_SB_EEEEENS5_IJNSA_ILi128EEENSA_ILi64EEENSA_ILi32EEEEEENS_6half_tENS5_IJlSB_lEEESI_SJ_NS4_8TiledMMAINS4_8MMA_AtomIJNS4_20SM100_MMA_F16BF16_SSISI_SI_fLi128ELi64ELNS4_4UMMA5MajorE0ELSO_0ELNSN_7ScaleInE0ELSP_0EEEEEENS4_6LayoutISC_NS5_IJNSA_ILi0EEEST_ST_EEEEENS5_IJNS4_10UnderscoreESW_SW_EEEEENS4_13SM90_TMA_LOADENS4_14ComposedLayoutINS4_7SwizzleILi2ELi4ELi3EEENS4_18smem_ptr_flag_bitsILi16EEENSS_INS5_IJNSA_ILi8EEESG_EEENS5_IJSG_SB_EEEEEEEvNS4_8identityESZ_S19_vS1A_EENS_8epilogue10collective18CollectiveEpilogueINS1C_23Sm100TmaWarpSpecializedILi3ELi2ELi32ELb1ELb0EEEJSH_NS5_IJNSS_ISE_SB_EENSS_ISG_SB_EEEEESI_SJ_SI_SJ_NS1C_6fusion15FusionCallbacksIS1G_NS1K_17LinearCombinationISI_fSI_fLNS_15FloatRoundStyleE2EEESH_S1J_JEEENS4_5SM1004TMEM4LOAD26SM100_TMEM_LOAD_32dp32b32xESZ_S19_NS4_39AutoVectorizingCopyWithAssumedAlignmentILi128EEENS4_14SM90_TMA_STOREES19_S1V_S1V_EEEvvEEEEvNT_6ParamsE)
        /*0924*/ 	.short	0x0380
        /*0926*/ 	.short	0x0800


	//----- nvinfo : EIATTR_SW_WAR
	.align		4
.L_55:
        /*0928*/ 	.byte	0x04, 0x36
        /*092a*/ 	.short	(.L_57 - .L_56)
.L_56:
        /*092c*/ 	.word	0x00000008
.L_57:


//--------------------- .nv.callgraph             --------------------------
	.section	.nv.callgraph,"",@"SHT_CUDA_CALLGRAPH"
	.align	4
	.sectionentsize	8
	.align		4
        /*0000*/ 	.word	0x00000000
	.align		4
        /*0004*/ 	.word	0xffffffff
	.align		4
        /*0008*/ 	.word	index@(_ZN7cutlass13device_kernelINS_4gemm6kernel13GemmUniversalIN4cute5tupleIJiiiiEEENS1_10collective13CollectiveMmaINS1_35MainloopSm100TmaUmmaWarpSpecializedILi6ELi2ELi4ENS5_IJNS4_1CILi1EEESB_SB_EEEEENS5_IJNSA_ILi128EEENSA_ILi64EEENSA_ILi32EEEEEENS_6half_tENS5_IJlSB_lEEESI_SJ_NS4_8TiledMMAINS4_8MMA_AtomIJNS4_20SM100_MMA_F16BF16_SSISI_SI_fLi128ELi64ELNS4_4UMMA5MajorE0ELSO_0ELNSN_7ScaleInE0ELSP_0EEEEEENS4_6LayoutISC_NS5_IJNSA_ILi0EEEST_ST_EEEEENS5_IJNS4_10UnderscoreESW_SW_EEEEENS4_13SM90_TMA_LOADENS4_14ComposedLayoutINS4_7SwizzleILi2ELi4ELi3EEENS4_18smem_ptr_flag_bitsILi16EEENSS_INS5_IJNSA_ILi8EEESG_EEENS5_IJSG_SB_EEEEEEEvNS4_8identityESZ_S19_vS1A_EENS_8epilogue10collective18CollectiveEpilogueINS1C_23Sm100TmaWarpSpecializedILi3ELi2ELi32ELb1ELb0EEEJSH_NS5_IJNSS_ISE_SB_EENSS_ISG_SB_EEEEESI_SJ_SI_SJ_NS1C_6fusion15FusionCallbacksIS1G_NS1K_17LinearCombinationISI_fSI_fLNS_15FloatRoundStyleE2EEESH_S1J_JEEENS4_5SM1004TMEM4LOAD26SM100_TMEM_LOAD_32dp32b32xESZ_S19_NS4_39AutoVectorizingCopyWithAssumedAlignmentILi128EEENS4_14SM90_TMA_STOREES19_S1V_S1V_EEEvvEEEEvNT_6ParamsE)
	.align		4
        /*000c*/ 	.word	index@(__assertfail)
	.align		4
        /*0010*/ 	.word	0x00000000
	.align		4
        /*0014*/ 	.word	0xfffffffe
	.align		4
        /*0018*/ 	.word	0x00000000
	.align		4
        /*001c*/ 	.word	0xfffffffd
	.align		4
        /*0020*/ 	.word	0x00000000
	.align		4
        /*0024*/ 	.word	0xfffffffc


//--------------------- .nv.constant4             --------------------------
	.section	.nv.constant4,"a",@progbits
	.align	8
	.align		8
.nv.constant4:
        /*0000*/ 	.dword	__assertfail
	.align		8
        /*0008*/ 	.dword	__unnamed_1
	.align		8
        /*0010*/ 	.dword	__unnamed_2
	.align		8
        /*0018*/ 	.dword	_ZN40_INTERNAL_b230294d_4_k_cu_ef7b5ea3_237084cuda3std3__45__cpo5beginE
	.align		8
        /*0020*/ 	.dword	_ZN40_INTERNAL_b230294d_4_k_cu_ef7b5ea3_237084cuda3std3__45__cpo3endE
	.align		8
        /*0028*/ 	.dword	_ZN40_INTERNAL_b230294d_4_k_cu_ef7b5ea3_237084cuda3std3__45__cpo6cbeginE
	.align		8
        /*0030*/ 	.dword	_ZN40_INTERNAL_b230294d_4_k_cu_ef7b5ea3_237084cuda3std3__45__cpo4cendE
	.align		8
        /*0038*/ 	.dword	_ZN40_INTERNAL_b230294d_4_k_cu_ef7b5ea3_237084cuda3std3__442_GLOBAL__N__b230294d_4_k_cu_ef7b5ea3_237086ignoreE
	.align		8
        /*0040*/ 	.dword	_ZN40_INTERNAL_b230294d_4_k_cu_ef7b5ea3_237084cuda3std3__419piecewise_constructE
	.align		8
        /*0048*/ 	.dword	_ZN40_INTERNAL_b230294d_4_k_cu_ef7b5ea3_237084cuda3std3__48in_placeE
	.align		8
        /*0050*/ 	.dword	_ZN40_INTERNAL_b230294d_4_k_cu_ef7b5ea3_237084cuda3std6ranges3__45__cpo4swapE
	.align		8
        /*0058*/ 	.dword	_ZN40_INTERNAL_b230294d_4_k_cu_ef7b5ea3_237084cuda3std6ranges3__45__cpo9iter_moveE
	.align		8
        /*0060*/ 	.dword	_ZN40_INTERNAL_b230294d_4_k_cu_ef7b5ea3_237084cute7productE
	.align		8
        /*0068*/ 	.dword	_ZN40_INTERNAL_b230294d_4_k_cu_ef7b5ea3_237084cute1_E
	.align		8
        /*0070*/ 	.dword	$str$25
	.align		8
        /*0078*/ 	.dword	$str$26
	.align		8
        /*0080*/ 	.dword	$str$27
	.align		8
        /*0088*/ 	.dword	$str$28


//--------------------- .text._ZN7cutlass13device_kernelINS_4gemm6kernel13GemmUniversalIN4cute5tupleIJiiiiEEENS1_10collective13CollectiveMmaINS1_35MainloopSm100TmaUmmaWarpSpecializedILi6ELi2ELi4ENS5_IJNS4_1CILi1EEESB_SB_EEEEENS5_IJNSA_ILi128EEENSA_ILi64EEENSA_ILi32EEEEEENS_6half_tENS5_IJlSB_lEEESI_SJ_NS4_8TiledMMAINS4_8MMA_AtomIJNS4_20SM100_MMA_F16BF16_SSISI_SI_fLi128ELi64ELNS4_4UMMA5MajorE0ELSO_0ELNSN_7ScaleInE0ELSP_0EEEEEENS4_6LayoutISC_NS5_IJNSA_ILi0EEEST_ST_EEEEENS5_IJNS4_10UnderscoreESW_SW_EEEEENS4_13SM90_TMA_LOADENS4_14ComposedLayoutINS4_7SwizzleILi2ELi4ELi3EEENS4_18smem_ptr_flag_bitsILi16EEENSS_INS5_IJNSA_ILi8EEESG_EEENS5_IJSG_SB_EEEEEEEvNS4_8identityESZ_S19_vS1A_EENS_8epilogue10collective18CollectiveEpilogueINS1C_23Sm100TmaWarpSpecializedILi3ELi2ELi32ELb1ELb0EEEJSH_NS5_IJNSS_ISE_SB_EENSS_ISG_SB_EEEEESI_SJ_SI_SJ_NS1C_6fusion15FusionCallbacksIS1G_NS1K_17LinearCombinationISI_fSI_fLNS_15FloatRoundStyleE2EEESH_S1J_JEEENS4_5SM1004TMEM4LOAD26SM100_TMEM_LOAD_32dp32b32xESZ_S19_NS4_39AutoVectorizingCopyWithAssumedAlignmentILi128EEENS4_14SM90_TMA_STOREES19_S1V_S1V_EEEvvEEEEvNT_6ParamsE --------------------------
	.section	.text._ZN7cutlass13device_kernelINS_4gemm6kernel13GemmUniversalIN4cute5tupleIJiiiiEEENS1_10collective13CollectiveMmaINS1_35MainloopSm100TmaUmmaWarpSpecializedILi6ELi2ELi4ENS5_IJNS4_1CILi1EEESB_SB_EEEEENS5_IJNSA_ILi128EEENSA_ILi64EEENSA_ILi32EEEEEENS_6half_tENS5_IJlSB_lEEESI_SJ_NS4_8TiledMMAINS4_8MMA_AtomIJNS4_20SM100_MMA_F16BF16_SSISI_SI_fLi128ELi64ELNS4_4UMMA5MajorE0ELSO_0ELNSN_7ScaleInE0ELSP_0EEEEEENS4_6LayoutISC_NS5_IJNSA_ILi0EEEST_ST_EEEEENS5_IJNS4_10UnderscoreESW_SW_EEEEENS4_13SM90_TMA_LOADENS4_14ComposedLayoutINS4_7SwizzleILi2ELi4ELi3EEENS4_18smem_ptr_flag_bitsILi16EEENSS_INS5_IJNSA_ILi8EEESG_EEENS5_IJSG_SB_EEEEEEEvNS4_8identityESZ_S19_vS1A_EENS_8epilogue10collective18CollectiveEpilogueINS1C_23Sm100TmaWarpSpecializedILi3ELi2ELi32ELb1ELb0EEEJSH_NS5_IJNSS_ISE_SB_EENSS_ISG_SB_EEEEESI_SJ_SI_SJ_NS1C_6fusion15FusionCallbacksIS1G_NS1K_17LinearCombinationISI_fSI_fLNS_15FloatRoundStyleE2EEESH_S1J_JEEENS4_5SM1004TMEM4LOAD26SM100_TMEM_LOAD_32dp32b32xESZ_S19_NS4_39AutoVectorizingCopyWithAssumedAlignmentILi128EEENS4_14SM90_TMA_STOREES19_S1V_S1V_EEEvvEEEEvNT_6ParamsE,"ax",@progbits
	.align	128
.text._ZN7cutlass13device_kernelINS_4gemm6kernel13GemmUniversalIN4cute5tupleIJiiiiEEENS1_10collective13CollectiveMmaINS1_35MainloopSm100TmaUmmaWarpSpecializedILi6ELi2ELi4ENS5_IJNS4_1CILi1EEESB_SB_EEEEENS5_IJNSA_ILi128EEENSA_ILi64EEENSA_ILi32EEEEEENS_6half_tENS5_IJlSB_lEEESI_SJ_NS4_8TiledMMAINS4_8MMA_AtomIJNS4_20SM100_MMA_F16BF16_SSISI_SI_fLi128ELi64ELNS4_4UMMA5MajorE0ELSO_0ELNSN_7ScaleInE0ELSP_0EEEEEENS4_6LayoutISC_NS5_IJNSA_ILi0EEEST_ST_EEEEENS5_IJNS4_10UnderscoreESW_SW_EEEEENS4_13SM90_TMA_LOADENS4_14ComposedLayoutINS4_7SwizzleILi2ELi4ELi3EEENS4_18smem_ptr_flag_bitsILi16EEENSS_INS5_IJNSA_ILi8EEESG_EEENS5_IJSG_SB_EEEEEEEvNS4_8identityESZ_S19_vS1A_EENS_8epilogue10collective18CollectiveEpilogueINS1C_23Sm100TmaWarpSpecializedILi3ELi2ELi32ELb1ELb0EEEJSH_NS5_IJNSS_ISE_SB_EENSS_ISG_SB_EEEEESI_SJ_SI_SJ_NS1C_6fusion15FusionCallbacksIS1G_NS1K_17LinearCombinationISI_fSI_fLNS_15FloatRoundStyleE2EEESH_S1J_JEEENS4_5SM1004TMEM4LOAD26SM100_TMEM_LOAD_32dp32b32xESZ_S19_NS4_39AutoVectorizingCopyWithAssumedAlignmentILi128EEENS4_14SM90_TMA_STOREES19_S1V_S1V_EEEvvEEEEvNT_6ParamsE:
        .type           _ZN7cutlass13device_kernelINS_4gemm6kernel13GemmUniversalIN4cute5tupleIJiiiiEEENS1_10collective13CollectiveMmaINS1_35MainloopSm100TmaUmmaWarpSpecializedILi6ELi2ELi4ENS5_IJNS4_1CILi1EEESB_SB_EEEEENS5_IJNSA_ILi128EEENSA_ILi64EEENSA_ILi32EEEEEENS_6half_tENS5_IJlSB_lEEESI_SJ_NS4_8TiledMMAINS4_8MMA_AtomIJNS4_20SM100_MMA_F16BF16_SSISI_SI_fLi128ELi64ELNS4_4UMMA5MajorE0ELSO_0ELNSN_7ScaleInE0ELSP_0EEEEEENS4_6LayoutISC_NS5_IJNSA_ILi0EEEST_ST_EEEEENS5_IJNS4_10UnderscoreESW_SW_EEEEENS4_13SM90_TMA_LOADENS4_14ComposedLayoutINS4_7SwizzleILi2ELi4ELi3EEENS4_18smem_ptr_flag_bitsILi16EEENSS_INS5_IJNSA_ILi8EEESG_EEENS5_IJSG_SB_EEEEEEEvNS4_8identityESZ_S19_vS1A_EENS_8epilogue10collective18CollectiveEpilogueINS1C_23Sm100TmaWarpSpecializedILi3ELi2ELi32ELb1ELb0EEEJSH_NS5_IJNSS_ISE_SB_EENSS_ISG_SB_EEEEESI_SJ_SI_SJ_NS1C_6fusion15FusionCallbacksIS1G_NS1K_17LinearCombinationISI_fSI_fLNS_15FloatRoundStyleE2EEESH_S1J_JEEENS4_5SM1004TMEM4LOAD26SM100_TMEM_LOAD_32dp32b32xESZ_S19_NS4_39AutoVectorizingCopyWithAssumedAlignmentILi128EEENS4_14SM90_TMA_STOREES19_S1V_S1V_EEEvvEEEEvNT_6ParamsE,@function
        .size           _ZN7cutlass13device_kernelINS_4gemm6kernel13GemmUniversalIN4cute5tupleIJiiiiEEENS1_10collective13CollectiveMmaINS1_35MainloopSm100TmaUmmaWarpSpecializedILi6ELi2ELi4ENS5_IJNS4_1CILi1EEESB_SB_EEEEENS5_IJNSA_ILi128EEENSA_ILi64EEENSA_ILi32EEEEEENS_6half_tENS5_IJlSB_lEEESI_SJ_NS4_8TiledMMAINS4_8MMA_AtomIJNS4_20SM100_MMA_F16BF16_SSISI_SI_fLi128ELi64ELNS4_4UMMA5MajorE0ELSO_0ELNSN_7ScaleInE0ELSP_0EEEEEENS4_6LayoutISC_NS5_IJNSA_ILi0EEEST_ST_EEEEENS5_IJNS4_10UnderscoreESW_SW_EEEEENS4_13SM90_TMA_LOADENS4_14ComposedLayoutINS4_7SwizzleILi2ELi4ELi3EEENS4_18smem_ptr_flag_bitsILi16EEENSS_INS5_IJNSA_ILi8EEESG_EEENS5_IJSG_SB_EEEEEEEvNS4_8identityESZ_S19_vS1A_EENS_8epilogue10collective18CollectiveEpilogueINS1C_23Sm100TmaWarpSpecializedILi3ELi2ELi32ELb1ELb0EEEJSH_NS5_IJNSS_ISE_SB_EENSS_ISG_SB_EEEEESI_SJ_SI_SJ_NS1C_6fusion15FusionCallbacksIS1G_NS1K_17LinearCombinationISI_fSI_fLNS_15FloatRoundStyleE2EEESH_S1J_JEEENS4_5SM1004TMEM4LOAD26SM100_TMEM_LOAD_32dp32b32xESZ_S19_NS4_39AutoVectorizingCopyWithAssumedAlignmentILi128EEENS4_14SM90_TMA_STOREES19_S1V_S1V_EEEvvEEEEvNT_6ParamsE,(.L_x_160 - _ZN7cutlass13device_kernelINS_4gemm6kernel13GemmUniversalIN4cute5tupleIJiiiiEEENS1_10collective13CollectiveMmaINS1_35MainloopSm100TmaUmmaWarpSpecializedILi6ELi2ELi4ENS5_IJNS4_1CILi1EEESB_SB_EEEEENS5_IJNSA_ILi128EEENSA_ILi64EEENSA_ILi32EEEEEENS_6half_tENS5_IJlSB_lEEESI_SJ_NS4_8TiledMMAINS4_8MMA_AtomIJNS4_20SM100_MMA_F16BF16_SSISI_SI_fLi128ELi64ELNS4_4UMMA5MajorE0ELSO_0ELNSN_7ScaleInE0ELSP_0EEEEEENS4_6LayoutISC_NS5_IJNSA_ILi0EEEST_ST_EEEEENS5_IJNS4_10UnderscoreESW_SW_EEEEENS4_13SM90_TMA_LOADENS4_14ComposedLayoutINS4_7SwizzleILi2ELi4ELi3EEENS4_18smem_ptr_flag_bitsILi16EEENSS_INS5_IJNSA_ILi8EEESG_EEENS5_IJSG_SB_EEEEEEEvNS4_8identityESZ_S19_vS1A_EENS_8epilogue10collective18CollectiveEpilogueINS1C_23Sm100TmaWarpSpecializedILi3ELi2ELi32ELb1ELb0EEEJSH_NS5_IJNSS_ISE_SB_EENSS_ISG_SB_EEEEESI_SJ_SI_SJ_NS1C_6fusion15FusionCallbacksIS1G_NS1K_17LinearCombinationISI_fSI_fLNS_15FloatRoundStyleE2EEESH_S1J_JEEENS4_5SM1004TMEM4LOAD26SM100_TMEM_LOAD_32dp32b32xESZ_S19_NS4_39AutoVectorizingCopyWithAssumedAlignmentILi128EEENS4_14SM90_TMA_STOREES19_S1V_S1V_EEEvvEEEEvNT_6ParamsE)
        .other          _ZN7cutlass13device_kernelINS_4gemm6kernel13GemmUniversalIN4cute5tupleIJiiiiEEENS1_10collective13CollectiveMmaINS1_35MainloopSm100TmaUmmaWarpSpecializedILi6ELi2ELi4ENS5_IJNS4_1CILi1EEESB_SB_EEEEENS5_IJNSA_ILi128EEENSA_ILi64EEENSA_ILi32EEEEEENS_6half_tENS5_IJlSB_lEEESI_SJ_NS4_8TiledMMAINS4_8MMA_AtomIJNS4_20SM100_MMA_F16BF16_SSISI_SI_fLi128ELi64ELNS4_4UMMA5MajorE0ELSO_0ELNSN_7ScaleInE0ELSP_0EEEEEENS4_6LayoutISC_NS5_IJNSA_ILi0EEEST_ST_EEEEENS5_IJNS4_10UnderscoreESW_SW_EEEEENS4_13SM90_TMA_LOADENS4_14ComposedLayoutINS4_7SwizzleILi2ELi4ELi3EEENS4_18smem_ptr_flag_bitsILi16EEENSS_INS5_IJNSA_ILi8EEESG_EEENS5_IJSG_SB_EEEEEEEvNS4_8identityESZ_S19_vS1A_EENS_8epilogue10collective18CollectiveEpilogueINS1C_23Sm100TmaWarpSpecializedILi3ELi2ELi32ELb1ELb0EEEJSH_NS5_IJNSS_ISE_SB_EENSS_ISG_SB_EEEEESI_SJ_SI_SJ_NS1C_6fusion15FusionCallbacksIS1G_NS1K_17LinearCombinationISI_fSI_fLNS_15FloatRoundStyleE2EEESH_S1J_JEEENS4_5SM1004TMEM4LOAD26SM100_TMEM_LOAD_32dp32b32xESZ_S19_NS4_39AutoVectorizingCopyWithAssumedAlignmentILi128EEENS4_14SM90_TMA_STOREES19_S1V_S1V_EEEvvEEEEvNT_6ParamsE,@"STO_CUDA_ENTRY STV_DEFAULT"
_ZN7cutlass13device_kernelINS_4gemm6kernel13GemmUniversalIN4cute5tupleIJiiiiEEENS1_10collective13CollectiveMmaINS1_35MainloopSm100TmaUmmaWarpSpecializedILi6ELi2ELi4ENS5_IJNS4_1CILi1EEESB_SB_EEEEENS5_IJNSA_ILi128EEENSA_ILi64EEENSA_ILi32EEEEEENS_6half_tENS5_IJlSB_lEEESI_SJ_NS4_8TiledMMAINS4_8MMA_AtomIJNS4_20SM100_MMA_F16BF16_SSISI_SI_fLi128ELi64ELNS4_4UMMA5MajorE0ELSO_0ELNSN_7ScaleInE0ELSP_0EEEEEENS4_6LayoutISC_NS5_IJNSA_ILi0EEEST_ST_EEEEENS5_IJNS4_10UnderscoreESW_SW_EEEEENS4_13SM90_TMA_LOADENS4_14ComposedLayoutINS4_7SwizzleILi2ELi4ELi3EEENS4_18smem_ptr_flag_bitsILi16EEENSS_INS5_IJNSA_ILi8EEESG_EEENS5_IJSG_SB_EEEEEEEvNS4_8identityESZ_S19_vS1A_EENS_8epilogue10collective18CollectiveEpilogueINS1C_23Sm100TmaWarpSpecializedILi3ELi2ELi32ELb1ELb0EEEJSH_NS5_IJNSS_ISE_SB_EENSS_ISG_SB_EEEEESI_SJ_SI_SJ_NS1C_6fusion15FusionCallbacksIS1G_NS1K_17LinearCombinationISI_fSI_fLNS_15FloatRoundStyleE2EEESH_S1J_JEEENS4_5SM1004TMEM4LOAD26SM100_TMEM_LOAD_32dp32b32xESZ_S19_NS4_39AutoVectorizingCopyWithAssumedAlignmentILi128EEENS4_14SM90_TMA_STOREES19_S1V_S1V_EEEvvEEEEvNT_6ParamsE:
[----:B------:R-:W1:Y:S01]  /*0000*/  LDC R1, c[0x0][0x37c] ;  /* 0x0000df00ff017b82 */ /* 0x000e620000000800 */
[----:B------:R-:W2:Y:S01]  /*0010*/  S2R R93, SR_TID.X ;  /* 0x00000000005d7919 */ /* 0x000ea20000002100 */
[----:B------:R-:W3:Y:S01]  /*0020*/  LDCU.64 UR4, c[0x0][0x890] ;  /* 0x00011200ff0477ac */ /* 0x000ee20008000a00 */
[----:B------:R-:W-:Y:S02]  /*0030*/  PRMT R88, RZ, 0x7610, R88 ;  /* 0x00007610ff587816 */ /* 0x000fe40000000058 */
[----:B------:R-:W-:Y:S01]  /*0040*/  ELECT P5, URZ, PT ;  /* 0x0000000000ff782f */ /* 0x000fe200038a0000 */
[----:B------:R-:W4:Y:S01]  /*0050*/  LDCU.64 UR46, c[0x0][0x358] ;  /* 0x00006b00ff2e77ac */ /* 0x000f220008000a00 */
[----:B---3--:R-:W-:-:S04]  /*0060*/  UISETP.NE.U32.AND UP0, UPT, UR4, URZ, UPT ;  /* 0x000000ff0400728c */ /* 0x008fc8000bf05070 */
[----:B------:R-:W-:Y:S01]  /*0070*/  UISETP.NE.AND.EX UP0, UPT, UR5, URZ, UPT, UP0 ;  /* 0x000000ff0500728c */ /* 0x000fe2000bf05300 */
[----:B--2---:R-:W-:-:S05]  /*0080*/  SHF.R.U32.HI R92, RZ, 0x5, R93 ;  /* 0x00000005ff5c7819 */ /* 0x004fca000001165d */
[----:B------:R-:W2:Y:S02]  /*0090*/  SHFL.IDX PT, R0, R92, RZ, 0x1f ;  /* 0x00001fff5c007589 */ /* 0x000ea400000e0000 */
[----:B--2---:R-:W-:Y:S01]  /*00a0*/  R2UR UR8, R0 ;  /* 0x00000000000872ca */ /* 0x004fe200000e0000 */
[----:B-1--4-:R-:W-:-:S14]  /*00b0*/  BRA.U UP0, `(.L_x_0) ;  /* 0x00000001002c7547 */ /* 0x012fdc000b800000 */
[----:B------:R-:W1:Y:S02]  /*00c0*/  LDCU.64 UR6, c[0x0][0x888] ;  /* 0x00011100ff0677ac */ /* 0x000e640008000a00 */
[----:B-1----:R-:W-:-:S04]  /*00d0*/  UISETP.NE.U32.AND UP0, UPT, UR6, URZ, UPT ;  /* 0x000000ff0600728c */ /* 0x002fc8000bf05070 */
[----:B------:R-:W-:-:S09]  /*00e0*/  UISETP.NE.AND.EX UP0, UPT, UR7, URZ, UPT, UP0 ;  /* 0x000000ff0700728c */ /* 0x000fd2000bf05300 */
[----:B------:R-:W-:Y:S05]  /*00f0*/  BRA.U !UP0, `(.L_x_1) ;  /* 0x0000000108107547 */ /* 0x000fea000b800000 */
[----:B------:R-:W1:Y:S02]  /*0100*/  LDC.64 R2, c[0x0][0x888] ;  /* 0x00022200ff027b82 */ /* 0x000e640000000a00 */
[----:B-1----:R1:W5:Y:S01]  /*0110*/  LDG.E R49, desc[UR46][R2.64] ;  /* 0x0000002e02317981 */ /* 0x002362000c1e1900 */
[----:B------:R-:W-:Y:S01]  /*0120*/  HFMA2 R88, -RZ, RZ, 0, 5.9604644775390625e-08 ;  /* 0x00000001ff587431 */ /* 0x000fe200000001ff */
[----:B------:R-:W-:Y:S05]  /*0130*/  BRA `(.L_x_0) ;  /* 0x00000000000c7947 */ /* 0x000fea0003800000 */
.L_x_1:
[----:B------:R-:W1:Y:S01]  /*0140*/  LDCU UR6, c[0x0][0x880] ;  /* 0x00011000ff0677ac */ /* 0x000e620008000800 */
[----:B------:R-:W-:Y:S01]  /*0150*/  HFMA2 R88, -RZ, RZ, 0, 5.9604644775390625e-08 ;  /* 0x00000001ff587431 */ /* 0x000fe200000001ff */
[----:B-1----:R-:W-:-:S07]  /*0160*/  MOV R49, UR6 ;  /* 0x0000000600317c02 */ /* 0x002fce0008000f00 */
.L_x_0:
[----:B------:R-:W2:Y:S02]  /*0170*/  LDCU.64 UR6, c[0x0][0x8b0] ;  /* 0x00011600ff0677ac */ /* 0x000ea40008000a00 */
[----:B--2---:R-:W-:-:S04]  /*0180*/  UISETP.NE.U32.AND UP0, UPT, UR6, URZ, UPT ;  /* 0x000000ff0600728c */ /* 0x004fc8000bf05070 */
[----:B------:R-:W-:-:S09]  /*0190*/  UISETP.NE.AND.EX UP0, UPT, UR7, URZ, UPT, UP0 ;  /* 0x000000ff0700728c */ /* 0x000fd2000bf05300 */
[----:B------:R-:W-:Y:S05]  /*01a0*/  BRA.U UP0, `(.L_x_2) ;  /* 0x0000000100247547 */ /* 0x000fea000b800000 */
[----:B------:R-:W2:Y:S02]  /*01b0*/  LDCU.64 UR6, c[0x0][0x8a8] ;  /* 0x00011500ff0677ac */ /* 0x000ea40008000a00 */
[----:B--2---:R-:W-:-:S04]  /*01c0*/  UISETP.NE.U32.AND UP0, UPT, UR6, URZ, UPT ;  /* 0x000000ff0600728c */ /* 0x004fc8000bf05070 */
[----:B------:R-:W-:-:S09]  /*01d0*/  UISETP.NE.AND.EX UP0, UPT, UR7, URZ, UPT, UP0 ;  /* 0x000000ff0700728c */ /* 0x000fd2000bf05300 */
[----:B------:R-:W-:Y:S05]  /*01e0*/  BRA.U !UP0, `(.L_x_3) ;  /* 0x00000001080c7547 */ /* 0x000fea000b800000 */
[----:B-1----:R-:W1:Y:S02]  /*01f0*/  LDC.64 R2, c[0x0][0x8a8] ;  /* 0x00022a00ff027b82 */ /* 0x002e640000000a00 */
[----:B-1----:R2:W5:Y:S01]  /*0200*/  LDG.E R47, desc[UR46][R2.64] ;  /* 0x0000002e022f7981 */ /* 0x002562000c1e1900 */
[----:B------:R-:W-:Y:S05]  /*0210*/  BRA `(.L_x_2) ;  /* 0x0000000000087947 */ /* 0x000fea0003800000 */
.L_x_3:
[----:B------:R-:W2:Y:S02]  /*0220*/  LDCU UR6, c[0x0][0x8a0] ;  /* 0x00011400ff0677ac */ /* 0x000ea40008000800 */
[----:B--2---:R-:W-:Y:S02]  /*0230*/  MOV R47, UR6 ;  /* 0x00000006002f7c02 */ /* 0x004fe40008000f00 */
.L_x_2:
[----:B------:R-:W-:Y:S01]  /*0240*/  IMAD.U32 R0, RZ, RZ, UR8 ;  /* 0x00000008ff007e24 */ /* 0x000fe2000f8e00ff */
[----:B------:R-:W-:Y:S04]  /*0250*/  BSSY.RECONVERGENT B0, `(.L_x_4) ;  /* 0x000000c000007945 */ /* 0x000fe80003800200 */
[C---:B------:R-:W-:Y:S02]  /*0260*/  ISETP.NE.OR P1, PT, R0.reuse, 0x1, !P5 ;  /* 0x000000010000780c */ /* 0x040fe40006f25670 */
[----:B------:R-:W-:-:S11]  /*0270*/  ISETP.NE.OR P0, PT, R0, 0x3, !P5 ;  /* 0x000000030000780c */ /* 0x000fd60006f05670 */
[----:B------:R-:W-:Y:S05]  /*0280*/  @P1 BRA `(.L_x_5) ;  /* 0x0000000000201947 */ /* 0x000fea0003800000 */
[----:B------:R-:W3:Y:S02]  /*0290*/  LDCU.64 UR6, c[0x0][0x348] ;  /* 0x00006900ff0677ac */ /* 0x000ee40008000a00 */
[----:B---3--:R-:W-:Y:S02]  /*02a0*/  UIADD3 UR10, UP1, UPT, UR6, 0x80, URZ ;  /* 0x00000080060a7890 */ /* 0x008fe4000ff3e0ff */
[----:B------:R-:W-:Y:S02]  /*02b0*/  UIADD3 UR6, UP0, UPT, UR6, 0x180, URZ ;  /* 0x0000018006067890 */ /* 0x000fe4000ff1e0ff */
[----:B------:R-:W-:Y:S02]  /*02c0*/  UIADD3.X UR11, UPT, UPT, URZ, UR7, URZ, UP1, !UPT ;  /* 0x00000007ff0b7290 */ /* 0x000fe40008ffe4ff */
[----:B------:R-:W-:-:S07]  /*02d0*/  UIADD3.X UR7, UPT, UPT, URZ, UR7, URZ, UP0, !UPT ;  /* 0x00000007ff077290 */ /* 0x000fce00087fe4ff */
[----:B------:R3:W-:Y:S02]  /*02e0*/  UTMACCTL.PF [UR10] ;  /* 0x000000000a0079b9 */ /* 0x0007e40008040000 */
[----:B------:R3:W-:Y:S02]  /*02f0*/  UTMACCTL.PF [UR6] ;  /* 0x00000000060079b9 */ /* 0x0007e40008040000 */
[----:B---3--:R-:W-:Y:S01]  /*0300*/  NOP ;  /* 0x0000000000007918 */ /* 0x008fe20000000000 */
.L_x_5:
[----:B------:R-:W-:Y:S05]  /*0310*/  BSYNC.RECONVERGENT B0 ;  /* 0x0000000000007941 */ /* 0x000fea0003800200 */
.L_x_4:
[----:B------:R-:W-:Y:S04]  /*0320*/  BSSY.RECONVERGENT B0, `(.L_x_6) ;  /* 0x000000a000007945 */ /* 0x000fe80003800200 */
        /* <DEDUP_REMOVED lines=9> */
.L_x_7:
[----:B------:R-:W-:Y:S05]  /*03c0*/  BSYNC.RECONVERGENT B0 ;  /* 0x0000000000007941 */ /* 0x000fea0003800200 */
.L_x_6:
[----:B------:R-:W3:Y:S01]  /*03d0*/  LDCU.64 UR6, c[0x0][0x888] ;  /* 0x00011100ff0677ac */ /* 0x000ee20008000a00 */
[----:B------:R-:W-:Y:S02]  /*03e0*/  UISETP.EQ.U32.AND UP1, UPT, UR4, URZ, UPT ;  /* 0x000000ff0400728c */ /* 0x000fe4000bf22070 */
[----:B------:R-:W-:Y:S02]  /*03f0*/  UPLOP3.LUT UP2, UPT, UPT, UPT, UPT, 0x80, 0x8 ;  /* 0x000000000008789c */ /* 0x000fe40003f4f070 */
[----:B---3--:R-:W-:-:S04]  /*0400*/  UISETP.NE.U32.AND UP0, UPT, UR6, URZ, UPT ;  /* 0x000000ff0600728c */ /* 0x008fc8000bf05070 */
[----:B------:R-:W-:-:S04]  /*0410*/  UISETP.NE.AND.EX UP0, UPT, UR7, URZ, UPT, UP0 ;  /* 0x000000ff0700728c */ /* 0x000fc8000bf05300 */
[----:B------:R-:W-:-:S04]  /*0420*/  UISETP.EQ.OR.EX UP3, UPT, UR5, URZ, !UP0, UP1 ;  /* 0x000000ff0500728c */ /* 0x000fc8000c762710 */
[----:B------:R-:W-:-:S05]  /*0430*/  UP2UR UR53, UPR, URZ, 0x8 ;  /* 0x00000008ff357883 */ /* 0x000fca0008000000 */
[----:B------:R-:W-:Y:S07]  /*0440*/  BRA.U !UP3, `(.L_x_8) ;  /* 0x000000010b207547 */ /* 0x000fee000b800000 */
[----:B------:R-:W-:Y:S01]  /*0450*/  UISETP.NE.U32.AND UP2, UPT, UR4, URZ, UPT ;  /* 0x000000ff0400728c */ /* 0x000fe2000bf45070 */
[----:B-----5:R-:W-:Y:S01]  /*0460*/  FSETP.NEU.AND P0, PT, R49, RZ, PT ;  /* 0x000000ff3100720b */ /* 0x020fe20003f0d000 */
[----:B------:R-:W-:Y:S02]  /*0470*/  USEL UR4, URZ, 0xffffffff, UP0 ;  /* 0xffffffffff047887 */ /* 0x000fe40008000000 */
[----:B------:R-:W-:-:S10]  /*0480*/  UISETP.NE.AND.EX UP2, UPT, UR5, URZ, UPT, UP2 ;  /* 0x000000ff0500728c */ /* 0x000fd4000bf45320 */
[----:B------:R-:W-:Y:S01]  /*0490*/  VOTEU.ANY UP1, P0 ;  /* 0x0000000000ff7886 */ /* 0x000fe20000020100 */
[----:B------:R-:W-:-:S04]  /*04a0*/  @!UP2 USEL UR4, URZ, 0xffffffff, UP1 ;  /* 0xffffffffff04a887 */ /* 0x000fc80008800000 */
[----:B------:R-:W-:-:S04]  /*04b0*/  ULOP3.LUT UR4, UR4, 0x1, URZ, 0xc0, !UPT ;  /* 0x0000000104047892 */ /* 0x000fc8000f8ec0ff */
[----:B------:R-:W-:-:S11]  /*04c0*/  UISETP.NE.U32.AND UP2, UPT, UR4, 0x1, UPT ;  /* 0x000000010400788c */ /* 0x000fd6000bf45070 */
.L_x_8:
[----:B-12---:R-:W1:Y:S01]  /*04d0*/  SHFL.IDX PT, R2, R92, RZ, 0x1f ;  /* 0x00001fff5c027589 */ /* 0x006e6200000e0000 */
[----:B------:R-:W-:-:S04]  /*04e0*/  UISETP.NE.AND UP1, UPT, UR8, 0x2, UPT ;  /* 0x000000020800788c */ /* 0x000fc8000bf25270 */
[----:B------:R-:W-:Y:S01]  /*04f0*/  USEL UR6, URZ, 0x1, UP1 ;  /* 0x00000001ff067887 */ /* 0x000fe20008800000 */
[----:B-1----:R-:W-:-:S13]  /*0500*/  ISETP.NE.AND P0, PT, R2, RZ, PT ;  /* 0x000000ff0200720c */ /* 0x002fda0003f05270 */
[----:B------:R-:W-:Y:S05]  /*0510*/  @P0 BRA `(.L_x_9) ;  /* 0x0000000000580947 */ /* 0x000fea0003800000 */
[----:B------:R-:W1:Y:S01]  /*0520*/  S2UR UR5, SR_CgaCtaId ;  /* 0x00000000000579c3 */ /* 0x000e620000008800 */
[----:B------:R-:W-:Y:S01]  /*0530*/  UMOV UR7, 0x400 ;  /* 0x0000040000077882 */ /* 0x000fe20000000000 */
[----:B------:R-:W-:Y:S01]  /*0540*/  UMOV UR4, 0x1 ;  /* 0x0000000100047882 */ /* 0x000fe20000000000 */
[----:B------:R-:W-:Y:S01]  /*0550*/  ELECT P0, URZ, PT ;  /* 0x0000000000ff782f */ /* 0x000fe20003800000 */
[----:B------:R-:W-:-:S04]  /*0560*/  UIADD3 UR10, UPT, UPT, -UR4, 0x100000, URZ ;  /* 0x00100000040a7890 */ /* 0x000fc8000fffe1ff */
[----:B------:R-:W-:Y:S02]  /*0570*/  USHF.L.U32 UR11, UR10, 0xb, URZ ;  /* 0x0000000b0a0b7899 */ /* 0x000fe400080006ff */
[----:B------:R-:W-:Y:S02]  /*0580*/  USHF.L.U32 UR10, UR10, 0x1, URZ ;  /* 0x000000010a0a7899 */ /* 0x000fe400080006ff */
[----:B-1----:R-:W-:Y:S01]  /*0590*/  ULEA UR5, UR5, UR7, 0x18 ;  /* 0x0000000705057291 */ /* 0x002fe2000f8ec0ff */
[----:B------:R-:W1:Y:S11]  /*05a0*/  FENCE.VIEW.ASYNC.S ;  /* 0x00000000000073c6 */ /* 0x000e760000000000 */
[----:B-1----:R1:W2:Y:S01]  /*05b0*/  SYNCS.EXCH.64 URZ, [UR5], UR10 ;  /* 0x0000000a05ff75b2 */ /* 0x0022a20008000100 */
[----:B------:R1:W3:Y:S01]  /*05c0*/  SYNCS.EXCH.64 URZ, [UR5+0x30], UR10 ;  /* 0x0000300a05ff75b2 */ /* 0x0002e20008000100 */
[----:B------:R1:W4:Y:S01]  /*05d0*/  SYNCS.EXCH.64 URZ, [UR5+0x8], UR10 ;  /* 0x0000080a05ff75b2 */ /* 0x0003220008000100 */
[----:B------:R1:W1:Y:S01]  /*05e0*/  SYNCS.EXCH.64 URZ, [UR5+0x38], UR10 ;  /* 0x0000380a05ff75b2 */ /* 0x0002620008000100 */
        /* <DEDUP_REMOVED lines=8> */
[----:B------:R-:W-:Y:S01]  /*0670*/  NOP ;  /* 0x0000000000007918 */ /* 0x000fe20000000000 */
.L_x_9:
[----:B------:R-:W2:Y:S01]  /*0680*/  SHFL.IDX PT, R2, R92, RZ, 0x1f ;  /* 0x00001fff5c027589 */ /* 0x000ea200000e0000 */
[----:B------:R-:W-:Y:S01]  /*0690*/  NOP ;  /* 0x0000000000007918 */ /* 0x000fe20000000000 */
[----:B--2---:R-:W-:-:S13]  /*06a0*/  ISETP.NE.AND P0, PT, R2, 0x1, PT ;  /* 0x000000010200780c */ /* 0x004fda0003f05270 */
[----:B------:R-:W-:Y:S05]  /*06b0*/  @P0 BRA `(.L_x_10) ;  /* 0x0000000000500947 */ /* 0x000fea0003800000 */
[----:B------:R-:W2:Y:S01]  /*06c0*/  S2UR UR7, SR_CgaCtaId ;  /* 0x00000000000779c3 */ /* 0x000ea20000008800 */
[----:B------:R-:W-:Y:S01]  /*06d0*/  UMOV UR9, 0x400 ;  /* 0x0000040000097882 */ /* 0x000fe20000000000 */
[----:B-1----:R-:W-:Y:S01]  /*06e0*/  UMOV UR5, 0x20 ;  /* 0x0000002000057882 */ /* 0x002fe20000000000 */
[----:B------:R-:W-:Y:S01]  /*06f0*/  UMOV UR4, 0x80 ;  /* 0x0000008000047882 */ /* 0x000fe20000000000 */
[----:B------:R-:W-:-:S04]  /*0700*/  UIADD3 UR10, UPT, UPT, -UR5, 0x100000, URZ ;  /* 0x00100000050a7890 */ /* 0x000fc8000fffe1ff */
[----:B------:R-:W-:Y:S02]  /*0710*/  USHF.L.U32 UR11, UR10, 0xb, URZ ;  /* 0x0000000b0a0b7899 */ /* 0x000fe400080006ff */
[----:B------:R-:W-:Y:S02]  /*0720*/  USHF.L.U32 UR10, UR10, 0x1, URZ ;  /* 0x000000010a0a7899 */ /* 0x000fe400080006ff */
[----:B------:R-:W-:-:S04]  /*0730*/  UIADD3 UR4, UPT, UPT, -UR4, 0x100000, URZ ;  /* 0x0010000004047890 */ /* 0x000fc8000fffe1ff */
[----:B------:R-:W-:Y:S02]  /*0740*/  USHF.L.U32 UR5, UR4, 0xb, URZ ;  /* 0x0000000b04057899 */ /* 0x000fe400080006ff */
[----:B------:R-:W-:Y:S01]  /*0750*/  USHF.L.U32 UR4, UR4, 0x1, URZ ;  /* 0x0000000104047899 */ /* 0x000fe200080006ff */
[----:B------:R-:W-:Y:S01]  /*0760*/  ELECT P0, URZ, PT ;  /* 0x0000000000ff782f */ /* 0x000fe20003800000 */
[----:B--2---:R-:W-:Y:S01]  /*0770*/  ULEA UR7, UR7, UR9, 0x18 ;  /* 0x0000000907077291 */ /* 0x004fe2000f8ec0ff */
[----:B------:R-:W1:Y:S11]  /*0780*/  FENCE.VIEW.ASYNC.S ;  /* 0x00000000000073c6 */ /* 0x000e760000000000 */
[----:B-1----:R2:W1:Y:S01]  /*0790*/  SYNCS.EXCH.64 URZ, [UR7+0x60], UR10 ;  /* 0x0000600a07ff75b2 */ /* 0x0024620008000100 */
[----:B------:R2:W1:Y:S01]  /*07a0*/  SYNCS.EXCH.64 URZ, [UR7+0x78], UR4 ;  /* 0x0000780407ff75b2 */ /* 0x0004620008000100 */
[----:B------:R2:W1:Y:S01]  /*07b0*/  SYNCS.EXCH.64 URZ, [UR7+0x68], UR10 ;  /* 0x0000680a07ff75b2 */ /* 0x0004620008000100 */
[----:B------:R2:W1:Y:S01]  /*07c0*/  SYNCS.EXCH.64 URZ, [UR7+0x80], UR4 ;  /* 0x0000800407ff75b2 */ /* 0x0004620008000100 */
[----:B------:R2:W1:Y:S01]  /*07d0*/  SYNCS.EXCH.64 URZ, [UR7+0x70], UR10 ;  /* 0x0000700a07ff75b2 */ /* 0x0004620008000100 */
[----:B------:R2:W1:Y:S02]  /*07e0*/  SYNCS.EXCH.64 URZ, [UR7+0x88], UR4 ;  /* 0x0000880407ff75b2 */ /* 0x0004640008000100 */
[----:B--2---:R-:W-:Y:S01]  /*07f0*/  NOP ;  /* 0x0000000000007918 */ /* 0x004fe20000000000 */
.L_x_10:
[----:B------:R-:W2:Y:S01]  /*0800*/  SHFL.IDX PT, R2, R92, RZ, 0x1f ;  /* 0x00001fff5c027589 */ /* 0x000ea200000e0000 */
[----:B------:R-:W-:Y:S01]  /*0810*/  NOP ;  /* 0x0000000000007918 */ /* 0x000fe20000000000 */
[----:B--2---:R-:W-:-:S13]  /*0820*/  ISETP.NE.AND P0, PT, R2, 0x3, PT ;  /* 0x000000030200780c */ /* 0x004fda0003f05270 */
[----:B------:R-:W-:Y:S05]  /*0830*/  @P0 BRA `(.L_x_11) ;  /* 0x0000000000300947 */ /* 0x000fea0003800000 */
[----:B-1----:R-:W1:Y:S01]  /*0840*/  S2UR UR5, SR_CgaCtaId ;  /* 0x00000000000579c3 */ /* 0x002e620000008800 */
        /* <DEDUP_REMOVED lines=8> */
[----:B-1----:R2:W1:Y:S01]  /*08d0*/  SYNCS.EXCH.64 URZ, [UR5+0x90], UR10 ;  /* 0x0000900a05ff75b2 */ /* 0x0024620008000100 */
[----:B------:R2:W1:Y:S02]  /*08e0*/  SYNCS.EXCH.64 URZ, [UR5+0x98], UR10 ;  /* 0x0000980a05ff75b2 */ /* 0x0004640008000100 */
[----:B--2---:R-:W-:Y:S01]  /*08f0*/  NOP ;  /* 0x0000000000007918 */ /* 0x004fe20000000000 */
.L_x_11:
[----:B------:R-:W2:Y:S01]  /*0900*/  SHFL.IDX PT, R2, R92, RZ, 0x1f ;  /* 0x00001fff5c027589 */ /* 0x000ea200000e0000 */
[----:B------:R-:W-:Y:S01]  /*0910*/  NOP ;  /* 0x0000000000007918 */ /* 0x000fe20000000000 */
[----:B--2---:R-:W-:-:S13]  /*0920*/  ISETP.NE.AND P0, PT, R2, 0x4, PT ;  /* 0x000000040200780c */ /* 0x004fda0003f05270 */
[----:B------:R-:W-:Y:S05]  /*0930*/  @P0 BRA `(.L_x_12) ;  /* 0x00000000004c0947 */ /* 0x000fea0003800000 */
[----:B-1----:R-:W1:Y:S01]  /*0940*/  S2UR UR5, SR_CgaCtaId ;  /* 0x00000000000579c3 */ /* 0x002e620000008800 */
[----:B------:R-:W-:Y:S01]  /*0950*/  UMOV UR9, 0x100 ;  /* 0x0000010000097882 */ /* 0x000fe20000000000 */
[----:B------:R-:W-:Y:S01]  /*0960*/  UMOV UR7, 0x400 ;  /* 0x0000040000077882 */ /* 0x000fe20000000000 */
[----:B------:R-:W-:Y:S01]  /*0970*/  USEL UR9, UR9, 0xe0, UP2 ;  /* 0x000000e009097887 */ /* 0x000fe20009000000 */
[----:B------:R-:W-:Y:S01]  /*0980*/  UMOV UR4, 0x1 ;  /* 0x0000000100047882 */ /* 0x000fe20000000000 */
[----:B------:R-:W-:Y:S01]  /*0990*/  ELECT P0, URZ, PT ;  /* 0x0000000000ff782f */ /* 0x000fe20003800000 */
[----:B------:R-:W-:-:S04]  /*09a0*/  UIADD3 UR10, UPT, UPT, -UR4, 0x100000, URZ ;  /* 0x00100000040a7890 */ /* 0x000fc8000fffe1ff */
[----:B------:R-:W-:Y:S02]  /*09b0*/  USHF.L.U32 UR11, UR10, 0xb, URZ ;  /* 0x0000000b0a0b7899 */ /* 0x000fe400080006ff */
[----:B------:R-:W-:Y:S02]  /*09c0*/  USHF.L.U32 UR10, UR10, 0x1, URZ ;  /* 0x000000010a0a7899 */ /* 0x000fe400080006ff */
[----:B------:R-:W-:-:S04]  /*09d0*/  UIADD3 UR12, UPT, UPT, -UR9, 0x100000, URZ ;  /* 0x00100000090c7890 */ /* 0x000fc8000fffe1ff */
[----:B------:R-:W-:Y:S02]  /*09e0*/  USHF.L.U32 UR13, UR12, 0xb, URZ ;  /* 0x0000000b0c0d7899 */ /* 0x000fe400080006ff */
[----:B------:R-:W-:Y:S02]  /*09f0*/  USHF.L.U32 UR12, UR12, 0x1, URZ ;  /* 0x000000010c0c7899 */ /* 0x000fe400080006ff */
[----:B-1----:R-:W-:Y:S01]  /*0a00*/  ULEA UR5, UR5, UR7, 0x18 ;  /* 0x0000000705057291 */ /* 0x002fe2000f8ec0ff */
[----:B------:R-:W1:Y:S11]  /*0a10*/  FENCE.VIEW.ASYNC.S ;  /* 0x00000000000073c6 */ /* 0x000e760000000000 */
[----:B-1----:R2:W1:Y:S01]  /*0a20*/  SYNCS.EXCH.64 URZ, [UR5+0xa0], UR10 ;  /* 0x0000a00a05ff75b2 */ /* 0x0024620008000100 */
[----:B------:R2:W1:Y:S01]  /*0a30*/  SYNCS.EXCH.64 URZ, [UR5+0xb0], UR12 ;  /* 0x0000b00c05ff75b2 */ /* 0x0004620008000100 */
[----:B------:R2:W1:Y:S01]  /*0a40*/  SYNCS.EXCH.64 URZ, [UR5+0xa8], UR10 ;  /* 0x0000a80a05ff75b2 */ /* 0x0004620008000100 */
[----:B------:R2:W1:Y:S02]  /*0a50*/  SYNCS.EXCH.64 URZ, [UR5+0xb8], UR12 ;  /* 0x0000b80c05ff75b2 */ /* 0x0004640008000100 */
[----:B--2---:R-:W-:Y:S01]  /*0a60*/  NOP ;  /* 0x0000000000007918 */ /* 0x004fe20000000000 */
.L_x_12:
        /* <DEDUP_REMOVED lines=22> */
[----:B------:R2:W1:Y:S01]  /*0bd0*/  SYNCS.EXCH.64 URZ, [UR7+0xf0], UR4 ;  /* 0x0000f00407ff75b2 */ /* 0x0004620008000100 */
[----:B------:R2:W1:Y:S01]  /*0be0*/  SYNCS.EXCH.64 URZ, [UR7+0xd8], UR10 ;  /* 0x0000d80a07ff75b2 */ /* 0x0004620008000100 */
[----:B------:R2:W1:Y:S02]  /*0bf0*/  SYNCS.EXCH.64 URZ, [UR7+0xf8], UR4 ;  /* 0x0000f80407ff75b2 */ /* 0x0004640008000100 */
[----:B--2---:R-:W-:Y:S01]  /*0c00*/  NOP ;  /* 0x0000000000007918 */ /* 0x004fe20000000000 */
.L_x_13:
        /* <DEDUP_REMOVED lines=18> */
.L_x_14:
[----:B-1----:R-:W1:Y:S01]  /*0d30*/  S2UR UR5, SR_CTAID.X ;  /* 0x00000000000579c3 */ /* 0x002e620000002500 */
[----:B------:R-:W-:-:S05]  /*0d40*/  CS2R.32 R87, SR_CgaSize ;  /* 0x0000000000577805 */ /* 0x000fca0000008a00 */
[----:B------:R-:W-:-:S05]  /*0d50*/  IMAD R87, R87, -0xa0, RZ ;  /* 0xffffff6057577824 */ /* 0x000fca00078e02ff */
[----:B------:R-:W-:-:S14]  /*0d60*/  R2UR UR9, R87 ;  /* 0x00000000570972ca */ /* 0x000fdc00000e0000 */
[----:B------:R-:W2:Y:S01]  /*0d70*/  LDCU UR9, c[0x0][UR9+0x2b0] ;  /* 0x00005600090977ac */ /* 0x000ea20008000800 */
[----:B------:R-:W-:Y:S01]  /*0d80*/  NOP ;  /* 0x0000000000007918 */ /* 0x000fe20000000000 */
[----:B------:R-:W-:-:S05]  /*0d90*/  CS2R.32 R87, SR_CgaSize ;  /* 0x0000000000577805 */ /* 0x000fca0000008a00 */
[----:B------:R-:W-:-:S05]  /*0da0*/  IMAD R87, R87, -0xa0, RZ ;  /* 0xffffff6057577824 */ /* 0x000fca00078e02ff */
[----:B------:R-:W-:-:S14]  /*0db0*/  R2UR UR7, R87 ;  /* 0x00000000570772ca */ /* 0x000fdc00000e0000 */
[----:B------:R-:W3:Y:S01]  /*0dc0*/  LDCU UR7, c[0x0][UR7+0x2b4] ;  /* 0x00005680070777ac */ /* 0x000ee20008000800 */
[----:B------:R-:W4:Y:S08]  /*0dd0*/  S2UR UR4, SR_CTAID.Y ;  /* 0x00000000000479c3 */ /* 0x000f300000002600 */
[----:B------:R-:W3:Y:S01]  /*0de0*/  LDC R10, c[0x0][0xb24] ;  /* 0x0002c900ff0a7b82 */ /* 0x000ee20000000800 */
[----:B-1----:R-:W-:-:S02]  /*0df0*/  I2FP.F32.U32 R87, UR5 ;  /* 0x0000000500577c45 */ /* 0x002fc40008201000 */
[----:B------:R-:W-:-:S05]  /*0e00*/  CS2R.32 R3, SR_CgaSize ;  /* 0x0000000000037805 */ /* 0x000fca0000008a00 */
[----:B------:R-:W-:-:S06]  /*0e10*/  IMAD R3, R3, -0xa0, RZ ;  /* 0xffffff6003037824 */ /* 0x000fcc00078e02ff */
[----:B------:R-:W1:Y:S01]  /*0e20*/  LDC R3, c[0x0][R3+0x2a0] ;  /* 0x0000a80003037b82 */ /* 0x000e620000000800 */
[----:B------:R-:W-:Y:S01]  /*0e30*/  MOV R15, UR5 ;  /* 0x00000005000f7c02 */ /* 0x000fe20008000f00 */
[----:B--2---:R-:W-:Y:S01]  /*0e40*/  FMUL R87, R87, UR9 ;  /* 0x0000000957577c20 */ /* 0x004fe20008400000 */
[----:B----4-:R-:W-:Y:S02]  /*0e50*/  I2FP.F32.U32 R86, UR4 ;  /* 0x0000000400567c45 */ /* 0x010fe40008201000 */
[----:B------:R-:W-:-:S05]  /*0e60*/  CS2R.32 R2, SR_CgaSize ;  /* 0x0000000000027805 */ /* 0x000fca0000008a00 */
[----:B------:R-:W-:-:S06]  /*0e70*/  IMAD R2, R2, -0xa0, RZ ;  /* 0xffffff6002027824 */ /* 0x000fcc00078e02ff */
[----:B------:R-:W2:Y:S01]  /*0e80*/  LDC R2, c[0x0][R2+0x2a4] ;  /* 0x0000a90002027b82 */ /* 0x000ea20000000800 */
[----:B------:R-:W-:Y:S01]  /*0e90*/  MOV R14, UR4 ;  /* 0x00000004000e7c02 */ /* 0x000fe20008000f00 */
[----:B------:R-:W4:Y:S01]  /*0ea0*/  F2I.U32.TRUNC.NTZ R87, R87 ;  /* 0x0000005700577305 */ /* 0x000f22000020f000 */
[----:B---3--:R-:W-:-:S05]  /*0eb0*/  FMUL R86, R86, UR7 ;  /* 0x0000000756567c20 */ /* 0x008fca0008400000 */
[----:B------:R-:W-:Y:S01]  /*0ec0*/  BAR.SYNC.DEFER_BLOCKING 0x0 ;  /* 0x0000000000007b1d */ /* 0x000fe20000010000 */
[----:B------:R-:W-:-:S05]  /*0ed0*/  ISETP.GE.AND P0, PT, R10, 0x1, PT ;  /* 0x000000010a00780c */ /* 0x000fca0003f06270 */
[----:B------:R-:W3:Y:S02]  /*0ee0*/  F2I.U32.TRUNC.NTZ R86, R86 ;  /* 0x0000005600567305 */ /* 0x000ee4000020f000 */
[----:B------:R-:W2:Y:S01]  /*0ef0*/  S2UR UR36, SR_CTAID.Z ;  /* 0x00000000002479c3 */ /* 0x000ea20000002700 */
[----:B----4-:R-:W-:-:S05]  /*0f00*/  IADD3 R87, PT, PT, -R87, RZ, RZ ;  /* 0x000000ff57577210 */ /* 0x010fca0007ffe1ff */
[----:B-1----:R-:W-:Y:S01]  /*0f10*/  IMAD R87, R3, R87, UR5 ;  /* 0x0000000503577e24 */ /* 0x002fe2000f8e0257 */
[----:B---3--:R-:W-:-:S05]  /*0f20*/  IADD3 R86, PT, PT, -R86, RZ, RZ ;  /* 0x000000ff56567210 */ /* 0x008fca0007ffe1ff */
[----:B--2---:R-:W-:Y:S01]  /*0f30*/  IMAD R86, R2, R86, UR4 ;  /* 0x0000000402567e24 */ /* 0x004fe2000f8e0256 */
[----:B------:R-:W-:Y:S06]  /*0f40*/  @!P0 BRA `(.L_x_15) ;  /* 0x0000000000b88947 */ /* 0x000fec0003800000 */
[----:B------:R-:W1:Y:S01]  /*0f50*/  LDC.64 R4, c[0x0][0xb18] ;  /* 0x0002c600ff047b82 */ /* 0x000e620000000a00 */
[----:B------:R-:W-:-:S07]  /*0f60*/  ISETP.NE.AND P0, PT, R10, 0x1, PT ;  /* 0x000000010a00780c */ /* 0x000fce0003f05270 */
[----:B------:R-:W2:Y:S08]  /*0f70*/  LDC R9, c[0x0][0xb0c] ;  /* 0x0002c300ff097b82 */ /* 0x000eb00000000800 */
[----:B------:R-:W3:Y:S08]  /*0f80*/  LDC R12, c[0x0][0x370] ;  /* 0x0000dc00ff0c7b82 */ /* 0x000ef00000000800 */
[----:B------:R-:W4:Y:S01]  /*0f90*/  LDC R11, c[0x0][0x374] ;  /* 0x0000dd00ff0b7b82 */ /* 0x000f220000000800 */
[----:B-1----:R-:W-:-:S07]  /*0fa0*/  ISETP.NE.AND P1, PT, R4, 0x1, PT ;  /* 0x000000010400780c */ /* 0x002fce0003f25270 */
[----:B------:R-:W3:Y:S01]  /*0fb0*/  LDC.64 R6, c[0x0][0xb10] ;  /* 0x0002c400ff067b82 */ /* 0x000ee20000000a00 */
[----:B--2---:R-:W-:-:S07]  /*0fc0*/  ISETP.NE.AND P2, PT, R9, 0x1, PT ;  /* 0x000000010900780c */ /* 0x004fce0003f45270 */
[----:B------:R-:W1:Y:S08]  /*0fd0*/  LDC R8, c[0x0][0xb20] ;  /* 0x0002c800ff087b82 */ /* 0x000e700000000800 */
[----:B------:R-:W2:Y:S01]  /*0fe0*/  LDC.64 R2, c[0x0][0xb28] ;  /* 0x0002ca00ff027b82 */ /* 0x000ea20000000a00 */
[----:B----4-:R-:W-:-:S04]  /*0ff0*/  IMAD.HI.U32 R13, R11, R5, RZ ;  /* 0x000000050b0d7227 */ /* 0x010fc800078e00ff */
[----:B------:R-:W-:-:S04]  /*1000*/  IMAD.HI.U32 R5, R14, R5, RZ ;  /* 0x000000050e057227 */ /* 0x000fc800078e00ff */
[----:B---3--:R-:W-:-:S05]  /*1010*/  IMAD.HI.U32 R16, R12, R6, RZ ;  /* 0x000000060c107227 */ /* 0x008fca00078e00ff */
[-C--:B------:R-:W-:Y:S01]  /*1020*/  @P2 SHF.R.U32.HI R12, RZ, R7.reuse, R16 ;  /* 0x00000007ff0c2219 */ /* 0x080fe20000011610 */
[----:B------:R-:W-:Y:S01]  /*1030*/  IMAD.HI.U32 R16, R15, R6, RZ ;  /* 0x000000060f107227 */ /* 0x000fe200078e00ff */
[-C--:B-1----:R-:W-:Y:S02]  /*1040*/  @P1 SHF.R.U32.HI R11, RZ, R8.reuse, R13 ;  /* 0x00000008ff0b1219 */ /* 0x082fe4000001160d */
[----:B------:R-:W-:Y:S02]  /*1050*/  SHF.R.U32.HI R5, RZ, R8, R5 ;  /* 0x00000008ff057219 */ /* 0x000fe40000011605 */
[----:B------:R-:W-:Y:S02]  /*1060*/  SHF.R.U32.HI R16, RZ, R7, R16 ;  /* 0x00000007ff107219 */ /* 0x000fe40000011610 */
[----:B------:R-:W-:Y:S01]  /*1070*/  SEL R5, R14, R5, !P1 ;  /* 0x000000050e057207 */ /* 0x000fe20004800000 */
[----:B--2---:R-:W-:Y:S01]  /*1080*/  IMAD.HI.U32 R13, R11, R2, RZ ;  /* 0x000000020b0d7227 */ /* 0x004fe200078e00ff */
[----:B------:R-:W-:-:S03]  /*1090*/  SEL R16, R15, R16, !P2 ;  /* 0x000000100f107207 */ /* 0x000fc60005000000 */
[----:B------:R-:W-:Y:S01]  /*10a0*/  IMAD.HI.U32 R6, R12, R2, RZ ;  /* 0x000000020c067227 */ /* 0x000fe200078e00ff */
[----:B------:R-:W-:-:S04]  /*10b0*/  @P0 SHF.R.U32.HI R11, RZ, R3, R13 ;  /* 0x00000003ff0b0219 */ /* 0x000fc8000001160d */
[----:B------:R-:W-:Y:S01]  /*10c0*/  @P0 SHF.R.U32.HI R12, RZ, R3, R6 ;  /* 0x00000003ff0c0219 */ /* 0x000fe20000011606 */
[----:B------:R-:W-:-:S04]  /*10d0*/  IMAD R11, R11, R10, RZ ;  /* 0x0000000a0b0b7224 */ /* 0x000fc800078e02ff */
[----:B------:R-:W-:Y:S01]  /*10e0*/  IMAD R6, R12, R10, RZ ;  /* 0x0000000a0c067224 */ /* 0x000fe200078e02ff */
[----:B------:R-:W-:-:S04]  /*10f0*/  ISETP.GE.AND P1, PT, R5, R11, PT ;  /* 0x0000000b0500720c */ /* 0x000fc80003f26270 */
[----:B------:R-:W-:Y:S01]  /*1100*/  ISETP.GE.OR P1, PT, R16, R6, P1 ;  /* 0x000000061000720c */ /* 0x000fe20000f26670 */
[----:B------:R-:W-:-:S05]  /*1110*/  IMAD.HI.U32 R6, R5, R2, RZ ;  /* 0x0000000205067227 */ /* 0x000fca00078e00ff */
[----:B------:R-:W-:-:S04]  /*1120*/  SHF.R.U32.HI R6, RZ, R3, R6 ;  /* 0x00000003ff067219 */ /* 0x000fc80000011606 */
[----:B------:R-:W-:-:S03]  /*1130*/  SEL R6, R5, R6, !P0 ;  /* 0x0000000605067207 */ /* 0x000fc60004000000 */
[----:B------:R-:W-:Y:S01]  /*1140*/  @!P1 IMAD.HI.U32 R7, R16, R2, RZ ;  /* 0x0000000210079227 */ /* 0x000fe200078e00ff */
[----:B------:R-:W-:-:S04]  /*1150*/  IADD3 R2, PT, PT, -R6, RZ, RZ ;  /* 0x000000ff06027210 */ /* 0x000fc80007ffe1ff */
[----:B------:R-:W-:Y:S01]  /*1160*/  @!P1 SHF.R.U32.HI R3, RZ, R3, R7 ;  /* 0x00000003ff039219 */ /* 0x000fe20000011607 */
[----:B------:R-:W-:Y:S01]  /*1170*/  IMAD R2, R10, R2, R5 ;  /* 0x000000020a027224 */ /* 0x000fe200078e0205 */
[----:B------:R-:W-:Y:S02]  /*1180*/  IADD3 R7, PT, PT, -R5, RZ, RZ ;  /* 0x000000ff05077210 */ /* 0x000fe40007ffe1ff */
[----:B------:R-:W-:-:S03]  /*1190*/  @!P1 SEL R3, R16, R3, !P0 ;  /* 0x0000000310039207 */ /* 0x000fc60004000000 */
[----:B------:R-:W-:Y:S02]  /*11a0*/  IMAD R7, R4, R7, R14 ;  /* 0x0000000704077224 */ /* 0x000fe400078e020e */
[--C-:B------:R-:W-:Y:S02]  /*11b0*/  @!P1 IMAD.IADD R6, R6, 0x1, -R3.reuse ;  /* 0x0000000106069824 */ /* 0x100fe400078e0a03 */
[----:B------:R-:W-:Y:S01]  /*11c0*/  @!P1 IMAD R3, R2, R12, R3 ;  /* 0x0000000c02039224 */ /* 0x000fe200078e0203 */
[----:B------:R-:W-:Y:S01]  /*11d0*/  IADD3 R2, PT, PT, -R16, RZ, RZ ;  /* 0x000000ff10027210 */ /* 0x000fe20007ffe1ff */
[----:B------:R-:W-:Y:S02]  /*11e0*/  @!P1 IMAD R5, R6, R10, R16 ;  /* 0x0000000a06059224 */ /* 0x000fe400078e0210 */
[----:B------:R-:W-:Y:S02]  /*11f0*/  @!P1 IMAD.MOV.U32 R16, RZ, RZ, R3 ;  /* 0x000000ffff109224 */ /* 0x000fe400078e0003 */
[----:B------:R-:W-:-:S02]  /*1200*/  IMAD R2, R9, R2, R15 ;  /* 0x0000000209027224 */ /* 0x000fc400078e020f */
[----:B------:R-:W-:Y:S02]  /*1210*/  IMAD R14, R5, R4, R7 ;  /* 0x00000004050e7224 */ /* 0x000fe400078e0207 */
[----:B------:R-:W-:Y:S02]  /*1220*/  IMAD R15, R16, R9, R2 ;  /* 0x00000009100f7224 */ /* 0x000fe400078e0202 */
.L_x_15:
[----:B------:R-:W1:Y:S01]  /*1230*/  LDCU UR4, c[0x0][0xb30] ;  /* 0x00016600ff0477ac */ /* 0x000e620008000800 */
[----:B------:R-:W2:Y:S08]  /*1240*/  S2UR UR37, SR_CgaCtaId ;  /* 0x00000000002579c3 */ /* 0x000eb00000008800 */
[----:B------:R-:W3:Y:S01]  /*1250*/  LDC R40, c[0x0][0xb24] ;  /* 0x0002c900ff287b82 */ /* 0x000ee20000000800 */
[----:B-1----:R-:W-:-:S09]  /*1260*/  UISETP.NE.AND UP1, UPT, UR4, 0x1, UPT ;  /* 0x000000010400788c */ /* 0x002fd2000bf25270 */
[----:B--2---:R-:W-:Y:S05]  /*1270*/  BRA.U UP1, `(.L_x_16) ;  /* 0x0000000101407547 */ /* 0x004fea000b800000 */
[----:B------:R-:W1:Y:S08]  /*1280*/  LDC.64 R4, c[0x0][0xb10] ;  /* 0x0002c400ff047b82 */ /* 0x000e700000000a00 */
[----:B------:R-:W2:Y:S08]  /*1290*/  LDC.64 R2, c[0x0][0xb18] ;  /* 0x0002c600ff027b82 */ /* 0x000eb00000000a00 */
[----:B------:R-:W4:Y:S08]  /*12a0*/  LDC R6, c[0x0][0xb20] ;  /* 0x0002c800ff067b82 */ /* 0x000f300000000800 */
[----:B------:R-:W3:Y:S01]  /*12b0*/  LDC R7, c[0x0][0xb0c] ;  /* 0x0002c300ff077b82 */ /* 0x000ee20000000800 */
[----:B-1----:R-:W-:-:S05]  /*12c0*/  IMAD.HI.U32 R4, R15, R4, RZ ;  /* 0x000000040f047227 */ /* 0x002fca00078e00ff */
[----:B------:R-:W-:Y:S01]  /*12d0*/  SHF.R.U32.HI R4, RZ, R5, R4 ;  /* 0x00000005ff047219 */ /* 0x000fe20000011604 */
[----:B--2---:R-:W-:Y:S01]  /*12e0*/  IMAD.HI.U32 R3, R14, R3, RZ ;  /* 0x000000030e037227 */ /* 0x004fe200078e00ff */
[----:B------:R-:W-:-:S04]  /*12f0*/  ISETP.NE.AND P0, PT, R2, 0x1, PT ;  /* 0x000000010200780c */ /* 0x000fc80003f05270 */
[----:B----4-:R-:W-:-:S04]  /*1300*/  SHF.R.U32.HI R3, RZ, R6, R3 ;  /* 0x00000006ff037219 */ /* 0x010fc80000011603 */
[----:B------:R-:W-:Y:S02]  /*1310*/  SEL R3, R14, R3, !P0 ;  /* 0x000000030e037207 */ /* 0x000fe40004000000 */
[----:B---3--:R-:W-:-:S04]  /*1320*/  ISETP.NE.AND P1, PT, R7, 0x1, PT ;  /* 0x000000010700780c */ /* 0x008fc80003f25270 */
[----:B------:R-:W-:-:S05]  /*1330*/  SEL R4, R15, R4, !P1 ;  /* 0x000000040f047207 */ /* 0x000fca0004800000 */
[----:B------:R-:W-:Y:S02]  /*1340*/  IMAD.IADD R5, R3, 0x1, -R4 ;  /* 0x0000000103057824 */ /* 0x000fe400078e0a04 */
[----:B------:R-:W-:Y:S02]  /*1350*/  IMAD.IADD R3, R4, 0x1, -R3 ;  /* 0x0000000104037824 */ /* 0x000fe400078e0a03 */
[----:B------:R-:W-:Y:S02]  /*1360*/  IMAD R15, R5, R7, R15 ;  /* 0x00000007050f7224 */ /* 0x000fe400078e020f */
[----:B------:R-:W-:-:S07]  /*1370*/  IMAD R14, R3, R2, R14 ;  /* 0x00000002030e7224 */ /* 0x000fce00078e020e */
.L_x_16:
[----:B------:R-:W-:Y:S01]  /*1380*/  BAR.SYNC.DEFER_BLOCKING 0x0 ;  /* 0x0000000000007b1d */ /* 0x000fe20000010000 */
[----:B------:R-:W-:Y:S01]  /*1390*/  UISETP.NE.AND UP1, UPT, UR8, 0x2, UPT ;  /* 0x000000020800788c */ /* 0x000fe2000bf25270 */
[----:B------:R-:W-:Y:S02]  /*13a0*/  ISETP.NE.OR P5, PT, R0, 0x2, !P5 ;  /* 0x000000020000780c */ /* 0x000fe40006fa5670 */
[----:B------:R-:W-:-:S06]  /*13b0*/  LOP3.LUT R2, R93, 0x1f, RZ, 0xc0, !PT ;  /* 0x0000001f5d027812 */ /* 0x000fcc00078ec0ff */
[----:B------:R-:W-:Y:S05]  /*13c0*/  BRA.U UP1, `(.L_x_17) ;  /* 0x0000001101a47547 */ /* 0x000fea000b800000 */
[----:B------:R-:W1:Y:S01]  /*13d0*/  LDCU UR13, c[0x0][0x38c] ;  /* 0x00007180ff0d77ac */ /* 0x000e620008000800 */
[----:B------:R-:W2:Y:S01]  /*13e0*/  LDC R8, c[0x0][0x370] ;  /* 0x0000dc00ff087b82 */ /* 0x000ea20000000800 */
[----:B------:R-:W-:Y:S01]  /*13f0*/  PLOP3.LUT P1, PT, PT, PT, UP2, 0x80, 0x8 ;  /* 0x000000000008781c */ /* 0x000fe20003f2f028 */
[----:B------:R-:W-:Y:S01]  /*1400*/  IMAD.MOV.U32 R17, RZ, RZ, 0x1 ;  /* 0x00000001ff117424 */ /* 0x000fe200078e00ff */
[----:B------:R-:W-:Y:S01]  /*1410*/  ISETP.EQ.OR P4, PT, R2, RZ, P5 ;  /* 0x000000ff0200720c */ /* 0x000fe20002f82670 */
[----:B------:R-:W-:Y:S01]  /*1420*/  IMAD.MOV.U32 R16, RZ, RZ, RZ ;  /* 0x000000ffff107224 */ /* 0x000fe200078e00ff */
[----:B------:R-:W-:Y:S02]  /*1430*/  PLOP3.LUT P1, PT, P1, PT, PT, 0x8, 0x80 ;  /* 0x000000000080781c */ /* 0x000fe40000f2e170 */
[----:B------:R-:W-:Y:S01]  /*1440*/  CS2R R12, SRZ ;  /* 0x00000000000c7805 */ /* 0x000fe2000001ff00 */
[----:B------:R-:W-:Y:S01]  /*1450*/  IMAD.MOV.U32 R11, RZ, RZ, 0x1 ;  /* 0x00000001ff0b7424 */ /* 0x000fe200078e00ff */
[----:B------:R-:W4:Y:S01]  /*1460*/  LDC R0, c[0x0][0x374] ;  /* 0x0000dd00ff007b82 */ /* 0x000f220000000800 */
[----:B------:R-:W2:Y:S01]  /*1470*/  LDCU.64 UR22, c[0x0][0x348] ;  /* 0x00006900ff1677ac */ /* 0x000ea20008000a00 */
[----:B------:R-:W-:Y:S01]  /*1480*/  UMOV UR6, URZ ;  /* 0x000000ff00067c82 */ /* 0x000fe20008000000 */
[----:B-1----:R-:W-:-:S04]  /*1490*/  UIADD3 UR5, UPT, UPT, UR13, 0x1f, URZ ;  /* 0x0000001f0d057890 */ /* 0x002fc8000fffe0ff */
[----:B------:R-:W-:-:S04]  /*14a0*/  USHF.R.S32.HI UR4, URZ, 0x1f, UR5 ;  /* 0x0000001fff047899 */ /* 0x000fc80008011405 */
[----:B------:R-:W-:-:S04]  /*14b0*/  ULEA.HI UR4, UR4, UR5, URZ, 0x5 ;  /* 0x0000000504047291 */ /* 0x000fc8000f8f28ff */
[----:B------:R-:W-:Y:S02]  /*14c0*/  USHF.R.S32.HI UR15, URZ, 0x5, UR4 ;  /* 0x00000005ff0f7899 */ /* 0x000fe40008011404 */
[----:B------:R-:W-:Y:S02]  /*14d0*/  UIADD3 UR4, UPT, UPT, UR13, -0x1, URZ ;  /* 0xffffffff0d047890 */ /* 0x000fe4000fffe0ff */
[----:B------:R-:W-:Y:S02]  /*14e0*/  UISETP.LT.U32.AND UP0, UPT, UR15, 0x6, UPT ;  /* 0x000000060f00788c */ /* 0x000fe4000bf01070 */
[----:B------:R-:W-:Y:S02]  /*14f0*/  UISETP.GE.U32.AND UP1, UPT, UR4, -0x3f, UPT ;  /* 0xffffffc10400788c */ /* 0x000fe4000bf26070 */
[----:B------:R-:W-:Y:S02]  /*1500*/  USEL UR14, UR15, 0x6, UP0 ;  /* 0x000000060f0e7887 */ /* 0x000fe40008000000 */
[----:B------:R-:W-:-:S02]  /*1510*/  UIADD3 UR13, UPT, UPT, UR13, 0x3e, URZ ;  /* 0x0000003e0d0d7890 */ /* 0x000fc4000fffe0ff */
[----:B------:R-:W-:Y:S02]  /*1520*/  UIADD3 UR5, UPT, UPT, UR14, -0x1, URZ ;  /* 0xffffffff0e057890 */ /* 0x000fe4000fffe0ff */
[----:B------:R-:W-:-:S03]  /*1530*/  UIADD3 UR7, UPT, UPT, UR15, -UR14, URZ ;  /* 0x8000000e0f077290 */ /* 0x000fc6000fffe0ff */
[----:B------:R-:W-:-:S04]  /*1540*/  @UP1 UIADD3 UR5, UPT, UPT, UR14, URZ, URZ ;  /* 0x000000ff0e051290 */ /* 0x000fc8000fffe0ff */
[----:B--2---:R-:W-:-:S12]  /*1550*/  UIADD3 UR5, UPT, UPT, UR5, 0x1, URZ ;  /* 0x0000000105057890 */ /* 0x004fd8000fffe0ff */
.L_x_35:
[----:B------:R-:W-:Y:S01]  /*1560*/  UISETP.NE.AND UP0, UPT, UR37, URZ, UPT ;  /* 0x000000ff2500728c */ /* 0x000fe2000bf05270 */
[----:B------:R-:W1:Y:S08]  /*1570*/  S2UR UR37, SR_CgaCtaId ;  /* 0x00000000002579c3 */ /* 0x000e700000008800 */
[----:B------:R-:W-:Y:S05]  /*1580*/  BRA.U UP0, `(.L_x_18) ;  /* 0x0000000100347547 */ /* 0x000fea000b800000 */
[----:B------:R-:W2:Y:S01]  /*1590*/  S2R R2, SR_CgaCtaId ;  /* 0x0000000000027919 */ /* 0x000ea20000008800 */
[----:B------:R-:W-:-:S04]  /*15a0*/  MOV R3, 0x400 ;  /* 0x0000040000037802 */ /* 0x000fc80000000f00 */
[----:B--2---:R-:W-:Y:S02]  /*15b0*/  LEA R2, R2, R3, 0x18 ;  /* 0x0000000302027211 */ /* 0x004fe400078ec0ff */
[----:B------:R-:W-:-:S03]  /*15c0*/  SHF.L.U32 R3, R11, 0x1f, RZ ;  /* 0x0000001f0b037819 */ /* 0x000fc600000006ff */
[----:B------:R-:W-:-:S04]  /*15d0*/  IMAD R2, R12, 0x8, R2 ;  /* 0x000000080c027824 */ /* 0x000fc800078e0202 */
[----:B------:R-:W2:Y:S02]  /*15e0*/  SYNCS.PHASECHK.TRANS64.TRYWAIT P0, [R2+URZ+0x110], R3 ;  /* 0x00011003020075a7 */ /* 0x000ea400080011ff */
[----:B--2---:R-:W-:Y:S05]  /*15f0*/  @!P0 BRA `(.L_x_19) ;  /* 0x0000005c00bc8947 */ /* 0x004fea0003800000 */
.L_x_117:
[----:B------:R-:W-:Y:S01]  /*1600*/  VIADD R12, R12, 0x1 ;  /* 0x000000010c0c7836 */ /* 0x000fe20000000000 */
[----:B------:R2:W-:Y:S04]  /*1610*/  SYNCS.ARRIVE.TRANS64.A1T0 RZ, [R2+URZ+0x100], RZ ;  /* 0x000100ff02ff79a7 */ /* 0x0005e800081000ff */
[----:B------:R-:W-:-:S04]  /*1620*/  ISETP.NE.AND P0, PT, R12, 0x2, PT ;  /* 0x000000020c00780c */ /* 0x000fc80003f05270 */
[----:B------:R-:W-:Y:S02]  /*1630*/  SEL R12, R12, RZ, P0 ;  /* 0x000000ff0c0c7207 */ /* 0x000fe40000000000 */
[----:B--2---:R-:W-:-:S04]  /*1640*/  SEL R2, RZ, 0x1, P0 ;  /* 0x00000001ff027807 */ /* 0x004fc80000000000 */
[----:B------:R-:W-:-:S07]  /*1650*/  LOP3.LUT R11, R11, R2, RZ, 0x3c, !PT ;  /* 0x000000020b0b7212 */ /* 0x000fce00078e3cff */
.L_x_18:
[----:B------:R-:W-:Y:S01]  /*1660*/  UMOV UR4, 0x400 ;  /* 0x0000040000047882 */ /* 0x000fe20000000000 */
[----:B------:R-:W-:Y:S01]  /*1670*/  SHF.L.U32 R2, R17, 0x1f, RZ ;  /* 0x0000001f11027819 */ /* 0x000fe200000006ff */
[----:B-1----:R-:W-:Y:S01]  /*1680*/  ULEA UR4, UR37, UR4, 0x18 ;  /* 0x0000000425047291 */ /* 0x002fe2000f8ec0ff */
[----:B------:R-:W-:Y:S01]  /*1690*/  R2UR UR35, R15 ;  /* 0x000000000f2372ca */ /* 0x000fe200000e0000 */
[----:B------:R-:W-:Y:S01]  /*16a0*/  UISETP.GE.U32.AND UP0, UPT, UR13, 0x3f, UPT ;  /* 0x0000003f0d00788c */ /* 0x000fe2000bf06070 */
[----:B------:R-:W-:Y:S01]  /*16b0*/  R2UR UR11, R14 ;  /* 0x000000000e0b72ca */ /* 0x000fe200000e0000 */
[----:B------:R-:W-:Y:S01]  /*16c0*/  ULEA UR8, UR6, UR4, 0x3 ;  /* 0x0000000406087291 */ /* 0x000fe2000f8e18ff */
[----:B------:R-:W-:-:S08]  /*16d0*/  UMOV UR24, URZ ;  /* 0x000000ff00187c82 */ /* 0x000fd00008000000 */
[----:B------:R1:W2:Y:S01]  /*16e0*/  SYNCS.PHASECHK.TRANS64.TRYWAIT P0, [UR8+0x30], R2 ;  /* 0x00003002ff0075a7 */ /* 0x0002a20008001108 */
[----:B------:R-:W-:Y:S02]  /*16f0*/  USHF.L.U32 UR35, UR35, 0x7, URZ ;  /* 0x0000000723237899 */ /* 0x000fe400080006ff */
[----:B------:R-:W-:Y:S01]  /*1700*/  USHF.L.U32 UR11, UR11, 0x6, URZ ;  /* 0x000000060b0b7899 */ /* 0x000fe200080006ff */
[----:B------:R-:W-:Y:S11]  /*1710*/  BRA.U !UP0, `(.L_x_20) ;  /* 0x0000000108a87547 */ /* 0x000ff6000b800000 */
[----:B------:R-:W-:Y:S01]  /*1720*/  UMOV UR16, URZ ;  /* 0x000000ff00107c82 */ /* 0x000fe20008000000 */
[----:B------:R-:W-:-:S05]  /*1730*/  UMOV UR17, UR6 ;  /* 0x0000000600117c82 */ /* 0x000fca0008000000 */
.L_x_25:
[----:B-1----:R-:W-:Y:S01]  /*1740*/  ULEA UR33, UR17, UR4, 0x3 ;  /* 0x0000000411217291 */ /* 0x002fe2000f8e18ff */
[----:B--2---:R-:W-:Y:S01]  /*1750*/  @!P5 MOV R3, 0x3000 ;  /* 0x000030000003d802 */ /* 0x004fe20000000f00 */
[----:B--2---:R-:W-:Y:S10]  /*1760*/  @P0 BRA `(.L_x_21) ;  /* 0x00000000000c0947 */ /* 0x004ff40003800000 */
[----:B------:R-:W-:-:S04]  /*1770*/  SHF.L.U32 R4, R17, 0x1f, RZ ;  /* 0x0000001f11047819 */ /* 0x000fc800000006ff */
[----:B------:R-:W2:Y:S02]  /*1780*/  SYNCS.PHASECHK.TRANS64.TRYWAIT P0, [UR33+0x30], R4 ;  /* 0x00003004ff0075a7 */ /* 0x000ea40008001121 */
[----:B--2---:R-:W-:Y:S05]  /*1790*/  @!P0 BRA `(.L_x_22) ;  /* 0x0000005c00688947 */ /* 0x004fea0003800000 */
.L_x_21:
[----:B------:R2:W-:Y:S01]  /*17a0*/  @!P5 SYNCS.ARRIVE.TRANS64 RZ, [UR33], R3 ;  /* 0x00000003ffffd9a7 */ /* 0x0005e20008000021 */
[----:B------:R-:W-:Y:S04]  /*17b0*/  BSSY.RECONVERGENT B0, `(.L_x_23) ;  /* 0x0000003000007945 */ /* 0x000fe80003800200 */
[----:B------:R-:W-:Y:S05]  /*17c0*/  @P4 BRA `(.L_x_24) ;  /* 0x0000000000044947 */ /* 0x000fea0003800000 */
[----:B------:R-:W-:Y:S05]  /*17d0*/  BPT.TRAP 0x1 ;  /* 0x000000040000795c */ /* 0x000fea0000300000 */
.L_x_24:
[----:B------:R-:W-:Y:S05]  /*17e0*/  BSYNC.RECONVERGENT B0 ;  /* 0x0000000000007941 */ /* 0x000fea0003800200 */
.L_x_23:
[----:B------:R-:W-:Y:S02]  /*17f0*/  UIADD3 UR6, UPT, UPT, UR17, 0x1, URZ ;  /* 0x0000000111067890 */ /* 0x000fe4000fffe0ff */
[----:B------:R-:W-:Y:S02]  /*1800*/  ULEA UR32, UR17, UR4, 0xd ;  /* 0x0000000411207291 */ /* 0x000fe4000f8e68ff */
[----:B------:R-:W-:Y:S02]  /*1810*/  UISETP.NE.AND UP0, UPT, UR6, 0x6, UPT ;  /* 0x000000060600788c */ /* 0x000fe4000bf05270 */
[----:B------:R-:W-:Y:S02]  /*1820*/  UIADD3 UR26, UP1, UPT, UR22, 0x80, URZ ;  /* 0x00000080161a7890 */ /* 0x000fe4000ff3e0ff */
[----:B------:R-:W-:Y:S02]  /*1830*/  USEL UR9, URZ, 0x1, UP0 ;  /* 0x00000001ff097887 */ /* 0x000fe40008000000 */
[----:B------:R-:W-:-:S02]  /*1840*/  USEL UR6, UR6, URZ, UP0 ;  /* 0x000000ff06067287 */ /* 0x000fc40008000000 */
[----:B------:R-:W-:Y:S02]  /*1850*/  UIADD3 UR20, UP0, UPT, UR22, 0x180, URZ ;  /* 0x0000018016147890 */ /* 0x000fe4000ff1e0ff */
[----:B------:R-:W-:Y:S01]  /*1860*/  ULEA UR8, UR6, UR4, 0x3 ;  /* 0x0000000406087291 */ /* 0x000fe2000f8e18ff */
[----:B------:R-:W-:Y:S01]  /*1870*/  LOP3.LUT R17, R17, UR9, RZ, 0x3c, !PT ;  /* 0x0000000911117c12 */ /* 0x000fe2000f8e3cff */
[----:B------:R-:W-:Y:S02]  /*1880*/  USHF.L.U32 UR34, UR16, 0x5, URZ ;  /* 0x0000000510227899 */ /* 0x000fe400080006ff */
[----:B------:R-:W-:Y:S01]  /*1890*/  UIADD3.X UR27, UPT, UPT, URZ, UR23, URZ, UP1, !UPT ;  /* 0x00000017ff1b7290 */ /* 0x000fe20008ffe4ff */
[----:B-1----:R-:W-:Y:S01]  /*18a0*/  SHF.L.U32 R2, R17, 0x1f, RZ ;  /* 0x0000001f11027819 */ /* 0x002fe200000006ff */
[----:B------:R-:W-:Y:S02]  /*18b0*/  UIADD3 UR32, UPT, UPT, UR32, 0x6400, URZ ;  /* 0x0000640020207890 */ /* 0x000fe4000fffe0ff */
[----:B------:R-:W-:Y:S01]  /*18c0*/  UIADD3.X UR21, UPT, UPT, URZ, UR23, URZ, UP0, !UPT ;  /* 0x00000017ff157290 */ /* 0x000fe200087fe4ff */
[----:B------:R1:W1:Y:S01]  /*18d0*/  SYNCS.PHASECHK.TRANS64.TRYWAIT P0, [UR8+0x30], R2 ;  /* 0x00003002ff0075a7 */ /* 0x0002620008001108 */
[----:B------:R-:W-:Y:S01]  /*18e0*/  ULEA UR8, UR17, UR4, 0xc ;  /* 0x0000000411087291 */ /* 0x000fe2000f8e60ff */
[----:B------:R-:W-:Y:S01]  /*18f0*/  UMOV UR18, 0x0 ;  /* 0x0000000000127882 */ /* 0x000fe20000000000 */
[----:B------:R-:W-:-:S02]  /*1900*/  UMOV UR19, 0x10000000 ;  /* 0x1000000000137882 */ /* 0x000fc40000000000 */
[----:B------:R-:W-:Y:S01]  /*1910*/  UIADD3 UR8, UPT, UPT, UR8, 0x12400, URZ ;  /* 0x0001240008087890 */ /* 0x000fe2000fffe0ff */
[----:B------:R1:W-:Y:S01]  /*1920*/  UTMALDG.3D [UR32], [UR26], desc[UR18] ;  /* 0x000012201a0075b4 */ /* 0x0003e20008011000 */
[----:B------:R-:W-:Y:S01]  /*1930*/  UMOV UR12, UR36 ;  /* 0x00000024000c7c82 */ /* 0x000fe20008000000 */
[----:B------:R-:W-:Y:S01]  /*1940*/  UMOV UR9, UR33 ;  /* 0x0000002100097c82 */ /* 0x000fe20008000000 */
[----:B------:R-:W-:Y:S01]  /*1950*/  UMOV UR10, UR34 ;  /* 0x00000022000a7c82 */ /* 0x000fe20008000000 */
[----:B------:R-:W-:Y:S01]  /*1960*/  UIADD3 UR16, UPT, UPT, UR16, 0x1, URZ ;  /* 0x0000000110107890 */ /* 0x000fe2000fffe0ff */
[----:B------:R-:W-:Y:S01]  /*1970*/  UMOV UR24, UR5 ;  /* 0x0000000500187c82 */ /* 0x000fe20008000000 */
[----:B------:R-:W-:Y:S02]  /*1980*/  UMOV UR17, UR6 ;  /* 0x0000000600117c82 */ /* 0x000fe40008000000 */
[----:B------:R1:W-:Y:S01]  /*1990*/  UTMALDG.3D [UR8], [UR20], desc[UR18] ;  /* 0x00001208140075b4 */ /* 0x0003e20008011000 */
[----:B------:R-:W-:-:S09]  /*19a0*/  UISETP.NE.AND UP0, UPT, UR16, UR5, UPT ;  /* 0x000000051000728c */ /* 0x000fd2000bf05270 */
[----:B------:R-:W-:Y:S05]  /*19b0*/  BRA.U UP0, `(.L_x_25) ;  /* 0xfffffffd00607547 */ /* 0x000fea000b83ffff */
.L_x_20:
[----:B-1----:R-:W-:Y:S01]  /*19c0*/  ULEA UR8, UR6, UR4, 0x3 ;  /* 0x0000000406087291 */ /* 0x002fe2000f8e18ff */
[----:B------:R-:W-:Y:S01]  /*19d0*/  SHF.L.U32 R2, R17, 0x1f, RZ ;  /* 0x0000001f11027819 */ /* 0x000fe200000006ff */
[----:B------:R-:W-:Y:S01]  /*19e0*/  @!P1 SYNCS.ARRIVE.TRANS64.A1T0 RZ, [UR4+0x98], RZ ;  /* 0x000098ffffff99a7 */ /* 0x000fe20008100004 */
[----:B------:R-:W-:-:S06]  /*19f0*/  UISETP.GT.AND UP0, UPT, UR15, UR14, UPT ;  /* 0x0000000e0f00728c */ /* 0x000fcc000bf04270 */
[----:B--2---:R1:W2:Y:S03]  /*1a00*/  SYNCS.PHASECHK.TRANS64.TRYWAIT P0, [UR8+0x30], R2 ;  /* 0x00003002ff0075a7 */ /* 0x0042a60008001108 */
[----:B------:R-:W-:Y:S05]  /*1a10*/  BRA.U !UP0, `(.L_x_26) ;  /* 0x0000000108ac7547 */ /* 0x000fea000b800000 */
[----:B------:R-:W-:Y:S01]  /*1a20*/  UIADD3 UR21, UPT, UPT, UR7, UR24, URZ ;  /* 0x0000001807157290 */ /* 0x000fe2000fffe0ff */
[----:B------:R-:W-:-:S11]  /*1a30*/  UMOV UR25, UR6 ;  /* 0x0000000600197c82 */ /* 0x000fd60008000000 */
.L_x_31:
[----:B-1----:R-:W-:Y:S01]  /*1a40*/  ULEA UR17, UR25, UR4, 0x3 ;  /* 0x0000000419117291 */ /* 0x002fe2000f8e18ff */
[----:B--2---:R-:W-:Y:S01]  /*1a50*/  @!P5 MOV R3, 0x3000 ;  /* 0x000030000003d802 */ /* 0x004fe20000000f00 */
[----:B--2---:R-:W-:Y:S10]  /*1a60*/  @P0 BRA `(.L_x_27) ;  /* 0x00000000000c0947 */ /* 0x004ff40003800000 */
[----:B------:R-:W-:-:S04]  /*1a70*/  SHF.L.U32 R4, R17, 0x1f, RZ ;  /* 0x0000001f11047819 */ /* 0x000fc800000006ff */
[----:B------:R-:W2:Y:S02]  /*1a80*/  SYNCS.PHASECHK.TRANS64.TRYWAIT P0, [UR17+0x30], R4 ;  /* 0x00003004ff0075a7 */ /* 0x000ea40008001111 */
[----:B--2---:R-:W-:Y:S05]  /*1a90*/  @!P0 BRA `(.L_x_28) ;  /* 0x0000005800c08947 */ /* 0x004fea0003800000 */
.L_x_27:
[----:B------:R2:W-:Y:S01]  /*1aa0*/  @!P5 SYNCS.ARRIVE.TRANS64 RZ, [UR17], R3 ;  /* 0x00000003ffffd9a7 */ /* 0x0005e20008000011 */
[----:B------:R-:W-:Y:S04]  /*1ab0*/  BSSY.RECONVERGENT B0, `(.L_x_29) ;  /* 0x0000003000007945 */ /* 0x000fe80003800200 */
[----:B------:R-:W-:Y:S05]  /*1ac0*/  @P4 BRA `(.L_x_30) ;  /* 0x0000000000044947 */ /* 0x000fea0003800000 */
[----:B------:R-:W-:Y:S05]  /*1ad0*/  BPT.TRAP 0x1 ;  /* 0x000000040000795c */ /* 0x000fea0000300000 */
.L_x_30:
[----:B------:R-:W-:Y:S05]  /*1ae0*/  BSYNC.RECONVERGENT B0 ;  /* 0x0000000000007941 */ /* 0x000fea0003800200 */
.L_x_29:
        /* <DEDUP_REMOVED lines=10> */
[----:B------:R-:W-:Y:S01]  /*1b90*/  UIADD3 UR16, UPT, UPT, UR16, 0x6400, URZ ;  /* 0x0000640010107890 */ /* 0x000fe2000fffe0ff */
[----:B-1----:R-:W-:Y:S01]  /*1ba0*/  SHF.L.U32 R2, R17, 0x1f, RZ ;  /* 0x0000001f11027819 */ /* 0x002fe200000006ff */
[----:B------:R-:W-:Y:S02]  /*1bb0*/  UIADD3.X UR31, UPT, UPT, URZ, UR23, URZ, UP1, !UPT ;  /* 0x00000017ff1f7290 */ /* 0x000fe40008ffe4ff */
[----:B------:R-:W-:Y:S01]  /*1bc0*/  UIADD3.X UR29, UPT, UPT, URZ, UR23, URZ, UP0, !UPT ;  /* 0x00000017ff1d7290 */ /* 0x000fe200087fe4ff */
[----:B------:R1:W1:Y:S01]  /*1bd0*/  SYNCS.PHASECHK.TRANS64.TRYWAIT P0, [UR8+0x30], R2 ;  /* 0x00003002ff0075a7 */ /* 0x0002620008001108 */
[----:B------:R-:W-:Y:S01]  /*1be0*/  ULEA UR8, UR25, UR4, 0xc ;  /* 0x0000000419087291 */ /* 0x000fe2000f8e60ff */
[----:B------:R-:W-:Y:S01]  /*1bf0*/  UMOV UR26, 0x0 ;  /* 0x00000000001a7882 */ /* 0x000fe20000000000 */
[----:B------:R-:W-:-:S02]  /*1c00*/  UMOV UR27, 0x10000000 ;  /* 0x10000000001b7882 */ /* 0x000fc40000000000 */
[----:B------:R-:W-:Y:S01]  /*1c10*/  UIADD3 UR8, UPT, UPT, UR8, 0x12400, URZ ;  /* 0x0001240008087890 */ /* 0x000fe2000fffe0ff */
[----:B------:R-:W-:Y:S01]  /*1c20*/  UMOV UR19, UR35 ;  /* 0x0000002300137c82 */ /* 0x000fe20008000000 */
[----:B------:R-:W-:Y:S01]  /*1c30*/  UMOV UR20, UR36 ;  /* 0x0000002400147c82 */ /* 0x000fe20008000000 */
[----:B------:R-:W-:Y:S01]  /*1c40*/  UMOV UR12, UR36 ;  /* 0x00000024000c7c82 */ /* 0x000fe20008000000 */
[----:B------:R-:W-:Y:S01]  /*1c50*/  UMOV UR9, UR17 ;  /* 0x0000001100097c82 */ /* 0x000fe20008000000 */
[----:B------:R-:W-:Y:S01]  /*1c60*/  UMOV UR10, UR18 ;  /* 0x00000012000a7c82 */ /* 0x000fe20008000000 */
[----:B------:R1:W-:Y:S01]  /*1c70*/  UTMALDG.3D [UR16], [UR30], desc[UR26] ;  /* 0x00001a101e0075b4 */ /* 0x0003e20008011000 */
[----:B------:R-:W-:Y:S01]  /*1c80*/  UIADD3 UR24, UPT, UPT, UR24, 0x1, URZ ;  /* 0x0000000118187890 */ /* 0x000fe2000fffe0ff */
[----:B------:R-:W-:-:S03]  /*1c90*/  UMOV UR25, UR6 ;  /* 0x0000000600197c82 */ /* 0x000fc60008000000 */
[----:B------:R-:W-:Y:S01]  /*1ca0*/  UISETP.NE.AND UP0, UPT, UR24, UR21, UPT ;  /* 0x000000151800728c */ /* 0x000fe2000bf05270 */
[----:B------:R1:W-:Y:S08]  /*1cb0*/  UTMALDG.3D [UR8], [UR28], desc[UR26] ;  /* 0x00001a081c0075b4 */ /* 0x0003f00008011000 */
[----:B------:R-:W-:Y:S05]  /*1cc0*/  BRA.U UP0, `(.L_x_31) ;  /* 0xfffffffd005c7547 */ /* 0x000fea000b83ffff */
.L_x_26:
[C---:B-1----:R-:W-:Y:S01]  /*1cd0*/  LEA R2, R16.reuse, UR4, 0x3 ;  /* 0x0000000410027c11 */ /* 0x042fe2000f8e18ff */
[----:B------:R-:W-:Y:S01]  /*1ce0*/  NOP ;  /* 0x0000000000007918 */ /* 0x000fe20000000000 */
[----:B--2---:R-:W-:Y:S02]  /*1cf0*/  SHF.L.U32 R3, R13, 0x1f, RZ ;  /* 0x0000001f0d037819 */ /* 0x004fe400000006ff */
[----:B------:R-:W-:Y:S02]  /*1d00*/  LEA R4, R16, UR4, 0x4 ;  /* 0x0000000410047c11 */ /* 0x000fe4000f8e20ff */
[----:B------:R-:W1:Y:S02]  /*1d10*/  SYNCS.PHASECHK.TRANS64.TRYWAIT P0, [R2+URZ+0xa0], R3 ;  /* 0x0000a003020075a7 */ /* 0x000e6400080011ff */
[----:B-1----:R-:W-:Y:S05]  /*1d20*/  @!P0 BRA `(.L_x_32) ;  /* 0x0000005800348947 */ /* 0x002fea0003800000 */
.L_x_120:
[----:B------:R-:W2:Y:S01]  /*1d30*/  LDS.128 R4, [R4+0x130] ;  /* 0x0001300004047984 */ /* 0x000ea20000000c00 */
[----:B---3--:R-:W-:Y:S01]  /*1d40*/  ISETP.GE.AND P0, PT, R40, 0x1, PT ;  /* 0x000000012800780c */ /* 0x008fe20003f06270 */
[----:B-1----:R-:W-:Y:S01]  /*1d50*/  VIADD R2, R2, 0xb0 ;  /* 0x000000b002027836 */ /* 0x002fe20000000000 */
[----:B------:R-:W-:Y:S01]  /*1d60*/  @!PT LDS RZ, [RZ] ;  /* 0x00000000fffff984 */ /* 0x000fe20000000800 */
[----:B------:R-:W-:Y:S01]  /*1d70*/  @!PT LDS RZ, [RZ] ;  /* 0x00000000fffff984 */ /* 0x000fe20000000800 */
[----:B------:R-:W-:Y:S01]  /*1d80*/  @!PT LDS RZ, [RZ] ;  /* 0x00000000fffff984 */ /* 0x000fe20000000800 */
[----:B------:R-:W-:Y:S01]  /*1d90*/  @!PT LDS RZ, [RZ] ;  /* 0x00000000fffff984 */ /* 0x000fe20000000800 */
[----:B------:R1:W-:Y:S06]  /*1da0*/  MEMBAR.ALL.CTA ;  /* 0x0000000000007992 */ /* 0x0003ec0000008000 */
[----:B-1----:R-:W1:Y:S01]  /*1db0*/  FENCE.VIEW.ASYNC.S ;  /* 0x00000000000073c6 */ /* 0x002e620000000000 */
[----:B------:R-:W-:-:S04]  /*1dc0*/  PRMT R2, RZ, 0x654, R2 ;  /* 0x00000654ff027816 */ /* 0x000fc80000000002 */
[----:B-1----:R1:W-:Y:S01]  /*1dd0*/  SYNCS.ARRIVE.TRANS64.RED.A1T0 RZ, [R2+URZ], RZ ;  /* 0x000000ff02ff79a7 */ /* 0x0023e200081004ff */
[----:B--2---:R-:W-:-:S13]  /*1de0*/  LOP3.LUT P2, RZ, R6, 0x1, RZ, 0xc0, !PT ;  /* 0x0000000106ff7812 */ /* 0x004fda000784c0ff */
[----:B------:R-:W-:Y:S01]  /*1df0*/  @P2 SHF.R.U32.HI R3, RZ, 0x10, R5 ;  /* 0x00000010ff032819 */ /* 0x000fe20000011605 */
[----:B------:R-:W-:Y:S01]  /*1e00*/  VOTEU.ANY UP0, P2 ;  /* 0x0000000000ff7886 */ /* 0x000fe20001000100 */
[----:B------:R-:W-:Y:S02]  /*1e10*/  @P2 MOV R10, R4 ;  /* 0x00000004000a2202 */ /* 0x000fe40000000f00 */
[----:B------:R-:W-:Y:S02]  /*1e20*/  @P2 R2UR.BROADCAST UR8, R3 ;  /* 0x00000000030822ca */ /* 0x000fe400008e0000 */
[----:B------:R-:W-:-:S11]  /*1e30*/  @P2 LOP3.LUT R9, R5, 0xffff, RZ, 0xc0, !PT ;  /* 0x0000ffff05092812 */ /* 0x000fd600078ec0ff */
[----:B------:R-:W-:Y:S01]  /*1e40*/  @UP0 UMOV UR36, UR8 ;  /* 0x0000000800240c82 */ /* 0x000fe20008000000 */
[----:B-1----:R-:W-:Y:S05]  /*1e50*/  @!P0 BRA `(.L_x_33) ;  /* 0x0000000000b88947 */ /* 0x002fea0003800000 */
[----:B------:R-:W4:Y:S01]  /*1e60*/  LDC.64 R4, c[0x0][0xb18] ;  /* 0x0002c600ff047b82 */ /* 0x000f220000000a00 */
[----:B------:R-:W-:-:S07]  /*1e70*/  ISETP.NE.AND P3, PT, R40, 0x1, PT ;  /* 0x000000012800780c */ /* 0x000fce0003f65270 */
[----:B------:R-:W1:Y:S08]  /*1e80*/  LDC.64 R6, c[0x0][0xb10] ;  /* 0x0002c400ff067b82 */ /* 0x000e700000000a00 */
[----:B------:R-:W2:Y:S08]  /*1e90*/  LDC R14, c[0x0][0xb20] ;  /* 0x0002c800ff0e7b82 */ /* 0x000eb00000000800 */
[----:B------:R-:W3:Y:S01]  /*1ea0*/  LDC R15, c[0x0][0xb0c] ;  /* 0x0002c300ff0f7b82 */ /* 0x000ee20000000800 */
[----:B----4-:R-:W-:Y:S01]  /*1eb0*/  IMAD.HI.U32 R19, R0, R5, RZ ;  /* 0x0000000500137227 */ /* 0x010fe200078e00ff */
[----:B------:R-:W-:-:S03]  /*1ec0*/  ISETP.NE.AND P0, PT, R4, 0x1, PT ;  /* 0x000000010400780c */ /* 0x000fc60003f05270 */
[----:B------:R-:W-:-:S03]  /*1ed0*/  IMAD.HI.U32 R5, R9, R5, RZ ;  /* 0x0000000509057227 */ /* 0x000fc600078e00ff */
[----:B------:R-:W4:Y:S01]  /*1ee0*/  LDC.64 R2, c[0x0][0xb28] ;  /* 0x0002ca00ff027b82 */ /* 0x000f220000000a00 */
[----:B-1----:R-:W-:-:S04]  /*1ef0*/  IMAD.HI.U32 R20, R8, R6, RZ ;  /* 0x0000000608147227 */ /* 0x002fc800078e00ff */
[----:B------:R-:W-:Y:S01]  /*1f00*/  IMAD.HI.U32 R21, R10, R6, RZ ;  /* 0x000000060a157227 */ /* 0x000fe200078e00ff */
[----:B------:R-:W-:Y:S02]  /*1f10*/  SHF.R.U32.HI R20, RZ, R7, R20 ;  /* 0x00000007ff147219 */ /* 0x000fe40000011614 */
[-C--:B--2---:R-:W-:Y:S02]  /*1f20*/  SHF.R.U32.HI R19, RZ, R14.reuse, R19 ;  /* 0x0000000eff137219 */ /* 0x084fe40000011613 */
[----:B------:R-:W-:Y:S02]  /*1f30*/  SHF.R.U32.HI R5, RZ, R14, R5 ;  /* 0x0000000eff057219 */ /* 0x000fe40000011605 */
[----:B------:R-:W-:Y:S02]  /*1f40*/  SEL R19, R0, R19, !P0 ;  /* 0x0000001300137207 */ /* 0x000fe40004000000 */
[----:B------:R-:W-:Y:S02]  /*1f50*/  SHF.R.U32.HI R21, RZ, R7, R21 ;  /* 0x00000007ff157219 */ /* 0x000fe40000011615 */
[----:B---3--:R-:W-:-:S02]  /*1f60*/  ISETP.NE.AND P1, PT, R15, 0x1, PT ;  /* 0x000000010f00780c */ /* 0x008fc40003f25270 */
[----:B------:R-:W-:Y:S02]  /*1f70*/  SEL R5, R9, R5, !P0 ;  /* 0x0000000509057207 */ /* 0x000fe40004000000 */
[----:B------:R-:W-:Y:S02]  /*1f80*/  SEL R20, R8, R20, !P1 ;  /* 0x0000001408147207 */ /* 0x000fe40004800000 */
[----:B------:R-:W-:Y:S01]  /*1f90*/  SEL R21, R10, R21, !P1 ;  /* 0x000000150a157207 */ /* 0x000fe20004800000 */
[----:B----4-:R-:W-:-:S04]  /*1fa0*/  IMAD.HI.U32 R18, R19, R2, RZ ;  /* 0x0000000213127227 */ /* 0x010fc800078e00ff */
        /* <DEDUP_REMOVED lines=10> */
[----:B------:R-:W-:-:S04]  /*2050*/  @!P0 IMAD.HI.U32 R7, R21, R2, RZ ;  /* 0x0000000215078227 */ /* 0x000fc800078e00ff */
[----:B------:R-:W-:Y:S01]  /*2060*/  IMAD.MOV R2, RZ, RZ, -R6 ;  /* 0x000000ffff027224 */ /* 0x000fe200078e0a06 */
[----:B------:R-:W-:Y:S02]  /*2070*/  @!P0 SHF.R.U32.HI R3, RZ, R3, R7 ;  /* 0x00000003ff038219 */ /* 0x000fe40000011607 */
[----:B------:R-:W-:Y:S01]  /*2080*/  IADD3 R7, PT, PT, -R5, RZ, RZ ;  /* 0x000000ff05077210 */ /* 0x000fe20007ffe1ff */
[----:B------:R-:W-:Y:S01]  /*2090*/  IMAD R2, R40, R2, R5 ;  /* 0x0000000228027224 */ /* 0x000fe200078e0205 */
        /* <DEDUP_REMOVED lines=10> */
.L_x_33:
[----:B------:R-:W1:Y:S02]  /*2140*/  LDCU UR8, c[0x0][0xb30] ;  /* 0x00016600ff0877ac */ /* 0x000e640008000800 */
[----:B-1----:R-:W-:-:S09]  /*2150*/  UISETP.NE.AND UP0, UPT, UR8, 0x1, UPT ;  /* 0x000000010800788c */ /* 0x002fd2000bf05270 */
[----:B------:R-:W-:Y:S05]  /*2160*/  BRA.U UP0, `(.L_x_34) ;  /* 0x0000000100407547 */ /* 0x000fea000b800000 */
[----:B------:R-:W1:Y:S08]  /*2170*/  LDC.64 R4, c[0x0][0xb10] ;  /* 0x0002c400ff047b82 */ /* 0x000e700000000a00 */
[----:B------:R-:W2:Y:S08]  /*2180*/  LDC.64 R2, c[0x0][0xb18] ;  /* 0x0002c600ff027b82 */ /* 0x000eb00000000a00 */
[----:B------:R-:W3:Y:S08]  /*2190*/  LDC R6, c[0x0][0xb20] ;  /* 0x0002c800ff067b82 */ /* 0x000ef00000000800 */
[----:B------:R-:W4:Y:S01]  /*21a0*/  LDC R7, c[0x0][0xb0c] ;  /* 0x0002c300ff077b82 */ /* 0x000f220000000800 */
[----:B-1----:R-:W-:-:S05]  /*21b0*/  IMAD.HI.U32 R4, R10, R4, RZ ;  /* 0x000000040a047227 */ /* 0x002fca00078e00ff */
[----:B------:R-:W-:Y:S01]  /*21c0*/  SHF.R.U32.HI R4, RZ, R5, R4 ;  /* 0x00000005ff047219 */ /* 0x000fe20000011604 */
[----:B--2---:R-:W-:Y:S01]  /*21d0*/  IMAD.HI.U32 R3, R9, R3, RZ ;  /* 0x0000000309037227 */ /* 0x004fe200078e00ff */
[----:B------:R-:W-:-:S04]  /*21e0*/  ISETP.NE.AND P0, PT, R2, 0x1, PT ;  /* 0x000000010200780c */ /* 0x000fc80003f05270 */
[----:B---3--:R-:W-:-:S04]  /*21f0*/  SHF.R.U32.HI R3, RZ, R6, R3 ;  /* 0x00000006ff037219 */ /* 0x008fc80000011603 */
[----:B------:R-:W-:Y:S02]  /*2200*/  SEL R3, R9, R3, !P0 ;  /* 0x0000000309037207 */ /* 0x000fe40004000000 */
[----:B----4-:R-:W-:-:S04]  /*2210*/  ISETP.NE.AND P1, PT, R7, 0x1, PT ;  /* 0x000000010700780c */ /* 0x010fc80003f25270 */
[----:B------:R-:W-:-:S05]  /*2220*/  SEL R4, R10, R4, !P1 ;  /* 0x000000040a047207 */ /* 0x000fca0004800000 */
[----:B------:R-:W-:Y:S02]  /*2230*/  IMAD.IADD R5, R3, 0x1, -R4 ;  /* 0x0000000103057824 */ /* 0x000fe400078e0a04 */
[----:B------:R-:W-:Y:S02]  /*2240*/  IMAD.IADD R3, R4, 0x1, -R3 ;  /* 0x0000000104037824 */ /* 0x000fe400078e0a03 */
[----:B------:R-:W-:Y:S02]  /*2250*/  IMAD R10, R5, R7, R10 ;  /* 0x00000007050a7224 */ /* 0x000fe400078e020a */
[----:B------:R-:W-:-:S07]  /*2260*/  IMAD R9, R3, R2, R9 ;  /* 0x0000000203097224 */ /* 0x000fce00078e0209 */
.L_x_34:
[----:B------:R-:W-:Y:S01]  /*2270*/  VIADD R16, R16, 0x1 ;  /* 0x0000000110107836 */ /* 0x000fe20000000000 */
[----:B------:R-:W-:Y:S01]  /*2280*/  PLOP3.LUT P1, PT, PT, PT, PT, 0x80, 0x8 ;  /* 0x000000000008781c */ /* 0x000fe20003f2f070 */
[----:B------:R-:W-:Y:S02]  /*2290*/  IMAD.IADD R15, R10, 0x1, R87 ;  /* 0x000000010a0f7824 */ /* 0x000fe400078e0257 */
[----:B------:R-:W-:Y:S01]  /*22a0*/  IMAD.IADD R14, R9, 0x1, R86 ;  /* 0x00000001090e7824 */ /* 0x000fe200078e0256 */
[----:B------:R-:W-:-:S04]  /*22b0*/  ISETP.NE.AND P0, PT, R16, 0x2, PT ;  /* 0x000000021000780c */ /* 0x000fc80003f05270 */
[----:B------:R-:W-:Y:S02]  /*22c0*/  SEL R2, RZ, 0x1, P0 ;  /* 0x00000001ff027807 */ /* 0x000fe40000000000 */
[----:B------:R-:W-:Y:S02]  /*22d0*/  SEL R16, R16, RZ, P0 ;  /* 0x000000ff10107207 */ /* 0x000fe40000000000 */
[----:B------:R-:W-:Y:S01]  /*22e0*/  LOP3.LUT R13, R13, R2, RZ, 0x3c, !PT ;  /* 0x000000020d0d7212 */ /* 0x000fe200078e3cff */
[----:B------:R-:W-:Y:S06]  /*22f0*/  @P2 BRA `(.L_x_35) ;  /* 0xfffffff000982947 */ /* 0x000fec000383ffff */
[----:B------:R-:W-:Y:S01]  /*2300*/  UIADD3 UR4, UPT, UPT, UR4, 0x30, URZ ;  /* 0x0000003004047890 */ /* 0x000fe2000fffe0ff */
[----:B------:R-:W-:-:S03]  /*2310*/  SHF.L.U32 R2, R17, 0x1f, RZ ;  /* 0x0000001f11027819 */ /* 0x000fc600000006ff */
[----:B------:R-:W-:-:S09]  /*2320*/  ULEA UR5, UR6, UR4, 0x3 ;  /* 0x0000000406057291 */ /* 0x000fd2000f8e18ff */
[----:B------:R-:W1:Y:S02]  /*2330*/  SYNCS.PHASECHK.TRANS64.TRYWAIT P0, [UR5], R2 ;  /* 0x00000002ff0075a7 */ /* 0x000e640008001105 */
[----:B-1----:R-:W-:Y:S05]  /*2340*/  @!P0 BRA `(.L_x_36) ;  /* 0x0000005000c08947 */ /* 0x002fea0003800000 */
.L_x_122:
[----:B------:R-:W-:-:S04]  /*2350*/  UIADD3 UR6, UPT, UPT, UR6, 0x1, URZ ;  /* 0x0000000106067890 */ /* 0x000fc8000fffe0ff */
[----:B------:R-:W-:-:S04]  /*2360*/  UISETP.NE.AND UP0, UPT, UR6, 0x6, UPT ;  /* 0x000000060600788c */ /* 0x000fc8000bf05270 */
[----:B------:R-:W-:Y:S02]  /*2370*/  USEL UR7, URZ, 0x1, UP0 ;  /* 0x00000001ff077887 */ /* 0x000fe40008000000 */
[----:B------:R-:W-:-:S04]  /*2380*/  USEL UR6, UR6, URZ, UP0 ;  /* 0x000000ff06067287 */ /* 0x000fc80008000000 */
[----:B------:R-:W-:Y:S01]  /*2390*/  ULEA UR5, UR6, UR4, 0x3 ;  /* 0x0000000406057291 */ /* 0x000fe2000f8e18ff */
[----:B-1----:R-:W-:-:S04]  /*23a0*/  LOP3.LUT R2, R17, UR7, RZ, 0x3c, !PT ;  /* 0x0000000711027c12 */ /* 0x002fc8000f8e3cff */
[----:B------:R-:W-:-:S04]  /*23b0*/  SHF.L.U32 R3, R2, 0x1f, RZ ;  /* 0x0000001f02037819 */ /* 0x000fc800000006ff */
[----:B------:R-:W1:Y:S02]  /*23c0*/  SYNCS.PHASECHK.TRANS64.TRYWAIT P0, [UR5], R3 ;  /* 0x00000003ff0075a7 */ /* 0x000e640008001105 */
[----:B-1----:R-:W-:Y:S05]  /*23d0*/  @!P0 BRA `(.L_x_37) ;  /* 0x0000005000b48947 */ /* 0x002fea0003800000 */
.L_x_124:
[----:B------:R-:W-:-:S04]  /*23e0*/  UIADD3 UR6, UPT, UPT, UR6, 0x1, URZ ;  /* 0x0000000106067890 */ /* 0x000fc8000fffe0ff */
[----:B------:R-:W-:-:S04]  /*23f0*/  UISETP.NE.AND UP0, UPT, UR6, 0x6, UPT ;  /* 0x000000060600788c */ /* 0x000fc8000bf05270 */
[----:B------:R-:W-:Y:S02]  /*2400*/  USEL UR7, URZ, 0x1, UP0 ;  /* 0x00000001ff077887 */ /* 0x000fe40008000000 */
[----:B------:R-:W-:-:S04]  /*2410*/  USEL UR6, UR6, URZ, UP0 ;  /* 0x000000ff06067287 */ /* 0x000fc80008000000 */
[----:B------:R-:W-:Y:S01]  /*2420*/  ULEA UR5, UR6, UR4, 0x3 ;  /* 0x0000000406057291 */ /* 0x000fe2000f8e18ff */
[----:B------:R-:W-:-:S04]  /*2430*/  LOP3.LUT R2, R2, UR7, RZ, 0x3c, !PT ;  /* 0x0000000702027c12 */ /* 0x000fc8000f8e3cff */
[----:B-1----:R-:W-:-:S04]  /*2440*/  SHF.L.U32 R3, R2, 0x1f, RZ ;  /* 0x0000001f02037819 */ /* 0x002fc800000006ff */
[----:B------:R-:W1:Y:S02]  /*2450*/  SYNCS.PHASECHK.TRANS64.TRYWAIT P0, [UR5], R3 ;  /* 0x00000003ff0075a7 */ /* 0x000e640008001105 */
[----:B-1----:R-:W-:Y:S05]  /*2460*/  @!P0 BRA `(.L_x_38) ;  /* 0x0000005000a88947 */ /* 0x002fea0003800000 */
.L_x_126:
        /* <DEDUP_REMOVED lines=9> */
.L_x_128:
        /* <DEDUP_REMOVED lines=9> */
.L_x_130:
[----:B------:R-:W-:-:S04]  /*2590*/  UIADD3 UR6, UPT, UPT, UR6, 0x1, URZ ;  /* 0x0000000106067890 */ /* 0x000fc8000fffe0ff */
[----:B------:R-:W-:-:S04]  /*25a0*/  UISETP.NE.AND UP0, UPT, UR6, 0x6, UPT ;  /* 0x000000060600788c */ /* 0x000fc8000bf05270 */
[----:B------:R-:W-:Y:S02]  /*25b0*/  USEL UR5, URZ, 0x1, UP0 ;  /* 0x00000001ff057887 */ /* 0x000fe40008000000 */
[----:B------:R-:W-:-:S04]  /*25c0*/  USEL UR6, UR6, URZ, UP0 ;  /* 0x000000ff06067287 */ /* 0x000fc80008000000 */
[----:B------:R-:W-:Y:S01]  /*25d0*/  ULEA UR6, UR6, UR4, 0x3 ;  /* 0x0000000406067291 */ /* 0x000fe2000f8e18ff */
[----:B------:R-:W-:-:S04]  /*25e0*/  LOP3.LUT R2, R2, UR5, RZ, 0x3c, !PT ;  /* 0x0000000502027c12 */ /* 0x000fc8000f8e3cff */
[----:B------:R-:W-:Y:S01]  /*25f0*/  SHF.L.U32 R2, R2, 0x1f, RZ ;  /* 0x0000001f02027819 */ /* 0x000fe200000006ff */
[----:B-1--4-:R-:W-:-:S07]  /*2600*/  IMAD.U32 R0, RZ, RZ, UR6 ;  /* 0x00000006ff007e24 */ /* 0x012fce000f8e00ff */
.L_x_41:
[----:B-1----:R1:W2:Y:S02]  /*2610*/  SYNCS.PHASECHK.TRANS64.TRYWAIT P0, [R0+URZ], R2 ;  /* 0x00000002000075a7 */ /* 0x0022a400080011ff */
[----:B--2---:R-:W-:Y:S05]  /*2620*/  @!P0 NANOSLEEP.SYNCS 0x989680 ;  /* 0x009896800000895d */ /* 0x004fea0003900000 */
[----:B------:R-:W2:Y:S02]  /*2630*/  @!P0 SYNCS.PHASECHK.TRANS64 P0, [R0+URZ], R2 ;  /* 0x00000002000085a7 */ /* 0x000ea400080010ff */
[----:B--2---:R-:W-:Y:S05]  /*2640*/  @P0 EXIT ;  /* 0x000000000000094d */ /* 0x004fea0003800000 */
[----:B------:R-:W-:Y:S05]  /*2650*/  BRA `(.L_x_41) ;  /* 0xfffffffc00ec7947 */ /* 0x000fea000383ffff */
.L_x_17:
[----:B------:R-:W-:-:S04]  /*2660*/  UISETP.NE.AND UP1, UPT, UR37, URZ, UPT ;  /* 0x000000ff2500728c */ /* 0x000fc8000bf25270 */
[----:B------:R-:W-:-:S09]  /*2670*/  UISETP.NE.OR UP1, UPT, UR8, 0x1, UP1 ;  /* 0x000000010800788c */ /* 0x000fd20008f25670 */
[----:B------:R-:W-:Y:S05]  /*2680*/  BRA.U UP1, `(.L_x_42) ;  /* 0x0000000501487547 */ /* 0x000fea000b800000 */
[----:B------:R-:W-:Y:S01]  /*2690*/  ISETP.NE.AND P2, PT, R2, RZ, PT ;  /* 0x000000ff0200720c */ /* 0x000fe20003f45270 */
[----:B------:R-:W-:Y:S01]  /*26a0*/  IMAD.MOV.U32 R12, RZ, RZ, 0x1 ;  /* 0x00000001ff0c7424 */ /* 0x000fe200078e00ff */
[----:B------:R-:W-:Y:S02]  /*26b0*/  CS2R R10, SRZ ;  /* 0x00000000000a7805 */ /* 0x000fe4000001ff00 */
[----:B------:R-:W-:Y:S01]  /*26c0*/  CS2R R8, SRZ ;  /* 0x0000000000087805 */ /* 0x000fe2000001ff00 */
[----:B------:R-:W-:Y:S01]  /*26d0*/  UMOV UR4, 0x400 ;  /* 0x0000040000047882 */ /* 0x000fe20000000000 */
[----:B------:R-:W-:Y:S01]  /*26e0*/  UMOV UR6, URZ ;  /* 0x000000ff00067c82 */ /* 0x000fe20008000000 */
[----:B------:R-:W-:-:S12]  /*26f0*/  ULEA UR37, UR37, UR4, 0x18 ;  /* 0x0000000425257291 */ /* 0x000fd8000f8ec0ff */
.L_x_46:
[----:B------:R-:W-:Y:S02]  /*2700*/  LEA R0, R8, UR37, 0x3 ;  /* 0x0000002508007c11 */ /* 0x000fe4000f8e18ff */
[----:B------:R-:W-:-:S03]  /*2710*/  SHF.L.U32 R4, R9, 0x1f, RZ ;  /* 0x0000001f09047819 */ /* 0x000fc600000006ff */
[----:B------:R-:W-:Y:S01]  /*2720*/  VIADD R5, R0, 0x110 ;  /* 0x0000011000057836 */ /* 0x000fe20000000000 */
[----:B------:R-:W1:Y:S02]  /*2730*/  SYNCS.PHASECHK.TRANS64.TRYWAIT P0, [R0+URZ+0x100], R4 ;  /* 0x00010004000075a7 */ /* 0x000e6400080011ff */
[----:B-1----:R-:W-:Y:S05]  /*2740*/  @!P0 BRA `(.L_x_43) ;  /* 0x0000005000388947 */ /* 0x002fea0003800000 */
.L_x_131:
[----:B------:R-:W-:Y:S01]  /*2750*/  ULEA UR5, UR6, UR37, 0x3 ;  /* 0x0000002506057291 */ /* 0x000fe2000f8e18ff */
[----:B-1----:R-:W-:Y:S01]  /*2760*/  PRMT R0, RZ, 0x654, R5 ;  /* 0x00000654ff007816 */ /* 0x002fe20000000005 */
[----:B------:R-:W-:Y:S01]  /*2770*/  @!P2 IMAD.MOV.U32 R4, RZ, RZ, 0x10 ;  /* 0x00000010ff04a424 */ /* 0x000fe200078e00ff */
[----:B------:R-:W-:Y:S01]  /*2780*/  SHF.L.U32 R5, R12, 0x1f, RZ ;  /* 0x0000001f0c057819 */ /* 0x000fe200000006ff */
[----:B------:R-:W-:Y:S01]  /*2790*/  UIADD3 UR4, UPT, UPT, UR5, 0xa0, URZ ;  /* 0x000000a005047890 */ /* 0x000fe2000fffe0ff */
[----:B------:R1:W-:Y:S05]  /*27a0*/  SYNCS.ARRIVE.TRANS64.RED.A1T0 RZ, [R0+URZ], RZ ;  /* 0x000000ff00ff79a7 */ /* 0x0003ea00081004ff */
[----:B------:R-:W-:Y:S01]  /*27b0*/  IMAD.U32 R6, RZ, RZ, UR4 ;  /* 0x00000004ff067e24 */ /* 0x000fe2000f8e00ff */
[----:B------:R-:W2:Y:S04]  /*27c0*/  SYNCS.PHASECHK.TRANS64.TRYWAIT P0, [UR5+0xb0], R5 ;  /* 0x0000b005ff0075a7 */ /* 0x000ea80008001105 */
[----:B------:R-:W-:Y:S01]  /*27d0*/  PRMT R6, R2, 0x654, R6 ;  /* 0x0000065402067816 */ /* 0x000fe20000000006 */
[----:B-12---:R-:W-:Y:S06]  /*27e0*/  @!P0 BRA `(.L_x_44) ;  /* 0x0000005000248947 */ /* 0x006fec0003800000 */
.L_x_133:
[----:B------:R-:W-:Y:S01]  /*27f0*/  ULEA UR4, UR6, UR37, 0x4 ;  /* 0x0000002506047291 */ /* 0x000fe2000f8e20ff */
[----:B------:R-:W-:Y:S01]  /*2800*/  SEL R3, R6, R3, !P2 ;  /* 0x0000000306037207 */ /* 0x000fe20005000000 */
[----:B------:R-:W-:Y:S01]  /*2810*/  UIADD3 UR5, UPT, UPT, UR5, 0xa0, URZ ;  /* 0x000000a005057890 */ /* 0x000fe2000fffe0ff */
[----:B-1----:R-:W-:Y:S01]  /*2820*/  LEA R0, R11, UR37, 0x3 ;  /* 0x000000250b007c11 */ /* 0x002fe2000f8e18ff */
[----:B------:R-:W-:Y:S01]  /*2830*/  UIADD3 UR4, UPT, UPT, UR4, 0x130, URZ ;  /* 0x0000013004047890 */ /* 0x000fe2000fffe0ff */
[----:B------:R1:W-:Y:S01]  /*2840*/  @!P2 SYNCS.ARRIVE.TRANS64.RED RZ, [R3+URZ], R4 ;  /* 0x0000000403ffa9a7 */ /* 0x0003e200080004ff */
[----:B------:R-:W-:Y:S01]  /*2850*/  UIADD3 UR6, UPT, UPT, UR6, 0x1, URZ ;  /* 0x0000000106067890 */ /* 0x000fe2000fffe0ff */
[----:B------:R-:W-:-:S03]  /*2860*/  VIADD R8, R8, 0x1 ;  /* 0x0000000108087836 */ /* 0x000fc60000000000 */
[----:B------:R-:W-:Y:S02]  /*2870*/  UISETP.NE.AND UP0, UPT, UR6, 0x2, UPT ;  /* 0x000000020600788c */ /* 0x000fe4000bf05270 */
[----:B------:R-:W-:Y:S01]  /*2880*/  ISETP.NE.AND P0, PT, R8, 0x2, PT ;  /* 0x000000020800780c */ /* 0x000fe20003f05270 */
[----:B------:R-:W-:Y:S06]  /*2890*/  UGETNEXTWORKID.BROADCAST [UR4], [UR5] ;  /* 0x00000000040073ca */ /* 0x000fec0008000100 */
[----:B------:R-:W-:Y:S02]  /*28a0*/  USEL UR4, URZ, 0x1, UP0 ;  /* 0x00000001ff047887 */ /* 0x000fe40008000000 */
[----:B------:R-:W-:-:S04]  /*28b0*/  USEL UR6, UR6, URZ, UP0 ;  /* 0x000000ff06067287 */ /* 0x000fc80008000000 */
[----:B------:R-:W-:Y:S02]  /*28c0*/  LOP3.LUT R12, R12, UR4, RZ, 0x3c, !PT ;  /* 0x000000040c0c7c12 */ /* 0x000fe4000f8e3cff */
[----:B-1----:R-:W-:-:S04]  /*28d0*/  SHF.L.U32 R4, R10, 0x1f, RZ ;  /* 0x0000001f0a047819 */ /* 0x002fc800000006ff */
[----:B------:R-:W1:Y:S02]  /*28e0*/  SYNCS.PHASECHK.TRANS64.TRYWAIT P1, [R0+URZ+0xa0], R4 ;  /* 0x0000a004000075a7 */ /* 0x000e6400080211ff */
[----:B-1----:R-:W-:Y:S05]  /*28f0*/  @!P1 BRA `(.L_x_45) ;  /* 0x0000004c00f89947 */ /* 0x002fea0003800000 */
.L_x_134:
[C---:B-1----:R-:W-:Y:S01]  /*2900*/  LEA R4, R11.reuse, UR37, 0x4 ;  /* 0x000000250b047c11 */ /* 0x042fe2000f8e20ff */
[----:B------:R-:W-:Y:S01]  /*2910*/  VIADD R0, R0, 0xb0 ;  /* 0x000000b000007836 */ /* 0x000fe20000000000 */
[----:B------:R-:W-:Y:S01]  /*2920*/  SEL R8, R8, RZ, P0 ;  /* 0x000000ff08087207 */ /* 0x000fe20000000000 */
[----:B------:R-:W-:-:S03]  /*2930*/  VIADD R11, R11, 0x1 ;  /* 0x000000010b0b7836 */ /* 0x000fc60000000000 */
[----:B------:R-:W1:Y:S01]  /*2940*/  LDS.128 R4, [R4+0x130] ;  /* 0x0001300004047984 */ /* 0x000e620000000c00 */
[----:B------:R-:W-:Y:S02]  /*2950*/  PRMT R0, RZ, 0x654, R0 ;  /* 0x00000654ff007816 */ /* 0x000fe40000000000 */
[C---:B------:R-:W-:Y:S01]  /*2960*/  ISETP.NE.AND P1, PT, R11.reuse, 0x2, PT ;  /* 0x000000020b00780c */ /* 0x040fe20003f25270 */
[----:B------:R-:W-:Y:S01]  /*2970*/  @!PT LDS RZ, [RZ] ;  /* 0x00000000fffff984 */ /* 0x000fe20000000800 */
[----:B------:R-:W-:Y:S01]  /*2980*/  @!PT LDS RZ, [RZ] ;  /* 0x00000000fffff984 */ /* 0x000fe20000000800 */
[----:B------:R-:W-:Y:S01]  /*2990*/  @!PT LDS RZ, [RZ] ;  /* 0x00000000fffff984 */ /* 0x000fe20000000800 */
[----:B------:R-:W-:Y:S01]  /*29a0*/  @!PT LDS RZ, [RZ] ;  /* 0x00000000fffff984 */ /* 0x000fe20000000800 */
[----:B------:R2:W-:Y:S06]  /*29b0*/  MEMBAR.ALL.CTA ;  /* 0x0000000000007992 */ /* 0x0005ec0000008000 */
[----:B--2---:R-:W2:Y:S01]  /*29c0*/  FENCE.VIEW.ASYNC.S ;  /* 0x00000000000073c6 */ /* 0x004ea20000000000 */
[----:B------:R-:W-:Y:S01]  /*29d0*/  SEL R11, R11, RZ, P1 ;  /* 0x000000ff0b0b7207 */ /* 0x000fe20000800000 */
[----:B--2---:R2:W-:Y:S01]  /*29e0*/  SYNCS.ARRIVE.TRANS64.RED.A1T0 RZ, [R0+URZ], RZ ;  /* 0x000000ff00ff79a7 */ /* 0x0045e200081004ff */
[----:B-1----:R-:W-:-:S02]  /*29f0*/  LOP3.LUT P3, RZ, R6, 0x1, RZ, 0xc0, !PT ;  /* 0x0000000106ff7812 */ /* 0x002fc4000786c0ff */
[----:B------:R-:W-:-:S04]  /*2a00*/  SEL R4, RZ, 0x1, P1 ;  /* 0x00000001ff047807 */ /* 0x000fc80000800000 */
[----:B------:R-:W-:Y:S02]  /*2a10*/  LOP3.LUT R10, R10, R4, RZ, 0x3c, !PT ;  /* 0x000000040a0a7212 */ /* 0x000fe400078e3cff */
[----:B--2---:R-:W-:-:S04]  /*2a20*/  SEL R0, RZ, 0x1, P0 ;  /* 0x00000001ff007807 */ /* 0x004fc80000000000 */
[----:B------:R-:W-:Y:S01]  /*2a30*/  LOP3.LUT R9, R9, R0, RZ, 0x3c, !PT ;  /* 0x0000000009097212 */ /* 0x000fe200078e3cff */
[----:B------:R-:W-:Y:S06]  /*2a40*/  @P3 BRA `(.L_x_46) ;  /* 0xfffffffc002c3947 */ /* 0x000fec000383ffff */
[----:B------:R-:W-:Y:S01]  /*2a50*/  ULEA UR5, UR6, UR37, 0x3 ;  /* 0x0000002506057291 */ /* 0x000fe2000f8e18ff */
[----:B------:R-:W-:-:S08]  /*2a60*/  SHF.L.U32 R2, R12, 0x1f, RZ ;  /* 0x0000001f0c027819 */ /* 0x000fd000000006ff */
[----:B------:R-:W1:Y:S02]  /*2a70*/  SYNCS.PHASECHK.TRANS64 P0, [UR5+0xb0], R2 ;  /* 0x0000b002ff0075a7 */ /* 0x000e640008001005 */
[----:B-1----:R-:W-:Y:S05]  /*2a80*/  @P0 BRA `(.L_x_47) ;  /* 0x0000000000080947 */ /* 0x002fea0003800000 */
[----:B------:R-:W1:Y:S02]  /*2a90*/  SYNCS.PHASECHK.TRANS64.TRYWAIT P0, [UR5+0xb0], R2 ;  /* 0x0000b002ff0075a7 */ /* 0x000e640008001105 */
[----:B-1----:R-:W-:Y:S05]  /*2aa0*/  @!P0 BRA `(.L_x_48) ;  /* 0x0000004c00a08947 */ /* 0x002fea0003800000 */
.L_x_47:
[----:B------:R-:W-:-:S04]  /*2ab0*/  UIADD3 UR4, UPT, UPT, UR6, 0x1, URZ ;  /* 0x0000000106047890 */ /* 0x000fc8000fffe0ff */
[----:B------:R-:W-:-:S04]  /*2ac0*/  UISETP.NE.AND UP0, UPT, UR4, 0x2, UPT ;  /* 0x000000020400788c */ /* 0x000fc8000bf05270 */
[----:B------:R-:W-:Y:S02]  /*2ad0*/  USEL UR7, URZ, 0x1, UP0 ;  /* 0x00000001ff077887 */ /* 0x000fe40008000000 */
[----:B------:R-:W-:-:S04]  /*2ae0*/  USEL UR4, UR4, URZ, UP0 ;  /* 0x000000ff04047287 */ /* 0x000fc80008000000 */
[----:B------:R-:W-:Y:S01]  /*2af0*/  ULEA UR4, UR4, UR37, 0x3 ;  /* 0x0000002504047291 */ /* 0x000fe2000f8e18ff */
[----:B-1----:R-:W-:-:S04]  /*2b00*/  LOP3.LUT R2, R12, UR7, RZ, 0x3c, !PT ;  /* 0x000000070c027c12 */ /* 0x002fc8000f8e3cff */
[----:B------:R-:W-:-:S04]  /*2b10*/  SHF.L.U32 R0, R2, 0x1f, RZ ;  /* 0x0000001f02007819 */ /* 0x000fc800000006ff */
[----:B------:R-:W1:Y:S02]  /*2b20*/  SYNCS.PHASECHK.TRANS64 P0, [UR4+0xb0], R0 ;  /* 0x0000b000ff0075a7 */ /* 0x000e640008001004 */
[----:B-1----:R-:W-:Y:S05]  /*2b30*/  @P0 EXIT ;  /* 0x000000000000094d */ /* 0x002fea0003800000 */
[----:B------:R-:W-:Y:S02]  /*2b40*/  SHF.L.U32 R2, R2, 0x1f, RZ ;  /* 0x0000001f02027819 */ /* 0x000fe400000006ff */
[----:B------:R-:W-:-:S07]  /*2b50*/  MOV R0, UR4 ;  /* 0x0000000400007c02 */ /* 0x000fce0008000f00 */
.L_x_49:
[----:B-1----:R1:W2:Y:S02]  /*2b60*/  SYNCS.PHASECHK.TRANS64.TRYWAIT P0, [R0+URZ+0xb0], R2 ;  /* 0x0000b002000075a7 */ /* 0x0022a400080011ff */
[----:B--2---:R-:W-:Y:S05]  /*2b70*/  @!P0 NANOSLEEP.SYNCS 0x989680 ;  /* 0x009896800000895d */ /* 0x004fea0003900000 */
[----:B------:R-:W2:Y:S02]  /*2b80*/  @!P0 SYNCS.PHASECHK.TRANS64 P0, [R0+URZ+0xb0], R2 ;  /* 0x0000b002000085a7 */ /* 0x000ea400080010ff */
[----:B--2---:R-:W-:Y:S05]  /*2b90*/  @P0 EXIT ;  /* 0x000000000000094d */ /* 0x004fea0003800000 */
[----:B------:R-:W-:Y:S05]  /*2ba0*/  BRA `(.L_x_49) ;  /* 0xfffffffc00ec7947 */ /* 0x000fea000383ffff */
.L_x_42:
[----:B------:R-:W-:-:S09]  /*2bb0*/  UISETP.NE.AND UP1, UPT, UR8, URZ, UPT ;  /* 0x000000ff0800728c */ /* 0x000fd2000bf25270 */
[----:B------:R-:W-:Y:S05]  /*2bc0*/  BRA.U UP1, `(.L_x_50) ;  /* 0x0000000d017c7547 */ /* 0x000fea000b800000 */
[----:B------:R-:W-:Y:S01]  /*2bd0*/  UMOV UR4, 0x40 ;  /* 0x0000004000047882 */ /* 0x000fe20000000000 */
[----:B------:R-:W-:Y:S01]  /*2be0*/  NOP ;  /* 0x0000000000007918 */ /* 0x000fe20000000000 */
[----:B------:R-:W-:Y:S01]  /*2bf0*/  ULEA UR4, UR37, UR4, 0x18 ;  /* 0x0000000425047291 */ /* 0x000fe2000f8ec0ff */
[----:B------:R-:W-:Y:S02]  /*2c00*/  UMOV UR5, 0x400 ;  /* 0x0000040000057882 */ /* 0x000fe40000000000 */
[----:B------:R-:W-:-:S06]  /*2c10*/  ULEA UR37, UR37, UR5, 0x18 ;  /* 0x0000000525257291 */ /* 0x000fcc000f8ec0ff */
[----:B------:R-:W1:Y:S02]  /*2c20*/  LDS.U8 R0, [UR4+0x1c] ;  /* 0x00001c04ff007984 */ /* 0x000e640008000000 */
[----:B-1----:R-:W-:-:S13]  /*2c30*/  ISETP.NE.AND P0, PT, R0, RZ, PT ;  /* 0x000000ff0000720c */ /* 0x002fda0003f05270 */
[----:B------:R-:W-:Y:S05]  /*2c40*/  @P0 BRA `(.L_x_51) ;  /* 0x0000000000580947 */ /* 0x000fea0003800000 */
[----:B------:R-:W-:-:S13]  /*2c50*/  ELECT P0, URZ, PT ;  /* 0x0000000000ff782f */ /* 0x000fda0003800000 */
[----:B------:R-:W-:Y:S05]  /*2c60*/  @!P0 BRA `(.L_x_52) ;  /* 0x0000000000608947 */ /* 0x000fea0003800000 */
[----:B------:R-:W-:Y:S01]  /*2c70*/  UMOV UR5, 0x10 ;  /* 0x0000001000057882 */ /* 0x000fe20000000000 */
[----:B------:R-:W-:Y:S01]  /*2c80*/  HFMA2 R0, -RZ, RZ, 0, 5.9604644775390625e-08 ;  /* 0x00000001ff007431 */ /* 0x000fe200000001ff */
[----:B------:R-:W-:-:S03]  /*2c90*/  MOV R2, 0xffff ;  /* 0x0000ffff00027802 */ /* 0x000fc60000000f00 */
[----:B------:R-:W-:Y:S04]  /*2ca0*/  DEPBAR.LE SB1, 0x36 ;  /* 0x00009d800000791a */ /* 0x000fe80000000000 */
[----:B------:R-:W1:Y:S02]  /*2cb0*/  UTCATOMSWS.FIND_AND_SET.ALIGN UP0, UR5, UR5 ;  /* 0x00000005000575e3 */ /* 0x000e640008000800 */
[----:B-1----:R-:W-:Y:S01]  /*2cc0*/  MOV R3, UR5 ;  /* 0x0000000500037c02 */ /* 0x002fe20008000f00 */
[----:B------:R-:W-:Y:S06]  /*2cd0*/  BRA.U UP0, `(.L_x_53) ;  /* 0x0000000100187547 */ /* 0x000fec000b800000 */
.L_x_54:
[----:B------:R-:W-:Y:S05]  /*2ce0*/  NANOSLEEP 0x64 ;  /* 0x000000640000795d */ /* 0x000fea0003800000 */
[----:B------:R-:W-:-:S05]  /*2cf0*/  UMOV UR5, 0x10 ;  /* 0x0000001000057882 */ /* 0x000fca0000000000 */
[----:B------:R-:W-:Y:S04]  /*2d00*/  DEPBAR.LE SB1, 0x36 ;  /* 0x00009d800000791a */ /* 0x000fe80000000000 */
[----:B------:R-:W1:Y:S02]  /*2d10*/  UTCATOMSWS.FIND_AND_SET.ALIGN UP0, UR5, UR5 ;  /* 0x00000005000575e3 */ /* 0x000e640008000800 */
[----:B-1----:R-:W-:Y:S01]  /*2d20*/  MOV R3, UR5 ;  /* 0x0000000500037c02 */ /* 0x002fe20008000f00 */
[----:B------:R-:W-:Y:S05]  /*2d30*/  BRA.U !UP0, `(.L_x_54) ;  /* 0xfffffffd08e87547 */ /* 0x000fea000b83ffff */
.L_x_53:
[-C--:B------:R-:W-:Y:S02]  /*2d40*/  SHF.L.U32 R2, R2, R3.reuse, RZ ;  /* 0x0000000302027219 */ /* 0x080fe400000006ff */
[----:B------:R-:W-:Y:S01]  /*2d50*/  SHF.L.U32 R0, R0, R3, RZ ;  /* 0x0000000300007219 */ /* 0x000fe200000006ff */
[----:B------:R-:W-:Y:S02]  /*2d60*/  IMAD.SHL.U32 R3, R3, 0x20, RZ ;  /* 0x0000002003037824 */ /* 0x000fe400078e00ff */
[----:B------:R1:W-:Y:S04]  /*2d70*/  ATOMS.OR RZ, [UR4+0x14], R2 ;  /* 0x00001402ffff798c */ /* 0x0003e8000b000004 */
[----:B------:R1:W-:Y:S04]  /*2d80*/  ATOMS.OR RZ, [UR4+0x18], R0 ;  /* 0x00001800ffff798c */ /* 0x0003e8000b000004 */
[----:B------:R1:W-:Y:S01]  /*2d90*/  STS [UR37+0x150], R3 ;  /* 0x00015003ff007988 */ /* 0x0003e20008000825 */
[----:B------:R-:W-:Y:S05]  /*2da0*/  BRA `(.L_x_52) ;  /* 0x0000000000107947 */ /* 0x000fea0003800000 */
.L_x_51:
[----:B------:R-:W-:Y:S02]  /*2db0*/  MOV R0, 0xffffffff ;  /* 0xffffffff00007802 */ /* 0x000fe40000000f00 */
[----:B------:R-:W-:-:S03]  /*2dc0*/  MOV R2, 0x2df0 ;  /* 0x00002df000027802 */ /* 0x000fc60000000f00 */
[----:B------:R1:W-:Y:S04]  /*2dd0*/  STS [UR37+0x150], R0 ;  /* 0x00015000ff007988 */ /* 0x0003e80008000825 */
[----:B-1-3-5:R-:W-:Y:S05]  /*2de0*/  CALL.REL.NOINC `($__internal_1_$__cuda_sm10x_tcgen05_guardrail_trap_phase_invalid_during_alloc) ;  /* 0x0000005000747944 */ /* 0x02afea0003c00000 */
.L_x_52:
[----:B------:R-:W-:Y:S05]  /*2df0*/  WARPSYNC.ALL ;  /* 0x0000000000007948 */ /* 0x000fea0003800000 */
[----:B------:R-:W2:Y:S01]  /*2e00*/  S2UR UR6, SR_CgaCtaId ;  /* 0x00000000000679c3 */ /* 0x000ea20000008800 */
[----:B------:R-:W-:Y:S01]  /*2e10*/  UMOV UR4, 0x400 ;  /* 0x0000040000047882 */ /* 0x000fe20000000000 */
[----:B------:R-:W-:-:S06]  /*2e20*/  NOP ;  /* 0x0000000000007918 */ /* 0x000fcc0000000000 */
[----:B------:R-:W-:Y:S06]  /*2e30*/  BAR.ARV 0x6, 0xa0 ;  /* 0x0182800000007b1d */ /* 0x000fec0000002000 */
[----:B------:R-:W4:Y:S01]  /*2e40*/  LDCU UR7, c[0x0][0x38c] ;  /* 0x00007180ff0777ac */ /* 0x000f220008000800 */
[----:B------:R-:W-:Y:S01]  /*2e50*/  IMAD.MOV.U32 R11, RZ, RZ, 0x1 ;  /* 0x00000001ff0b7424 */ /* 0x000fe200078e00ff */
[----:B------:R-:W-:Y:S01]  /*2e60*/  CS2R R8, SRZ ;  /* 0x0000000000087805 */ /* 0x000fe2000001ff00 */
[----:B------:R-:W-:Y:S01]  /*2e70*/  IMAD.MOV.U32 R10, RZ, RZ, RZ ;  /* 0x000000ffff0a7224 */ /* 0x000fe200078e00ff */
[----:B------:R-:W-:Y:S01]  /*2e80*/  UMOV UR18, URZ ;  /* 0x000000ff00127c82 */ /* 0x000fe20008000000 */
[----:B------:R-:W-:Y:S01]  /*2e90*/  UMOV UR17, URZ ;  /* 0x000000ff00117c82 */ /* 0x000fe20008000000 */
[----:B------:R-:W-:Y:S01]  /*2ea0*/  UMOV UR22, 0x0 ;  /* 0x0000000000167882 */ /* 0x000fe20000000000 */
[----:B------:R-:W-:Y:S01]  /*2eb0*/  UMOV UR23, 0x8100010 ;  /* 0x0810001000177882 */ /* 0x000fe20000000000 */
[----:B------:R-:W-:Y:S01]  /*2ec0*/  UMOV UR20, 0x0 ;  /* 0x0000000000147882 */ /* 0x000fe20000000000 */
[----:B------:R-:W-:Y:S01]  /*2ed0*/  UMOV UR21, 0x8100010 ;  /* 0x0810001000157882 */ /* 0x000fe20000000000 */
[----:B--2---:R-:W-:Y:S01]  /*2ee0*/  ULEA UR6, UR6, UR4, 0x18 ;  /* 0x0000000406067291 */ /* 0x004fe2000f8ec0ff */
[----:B------:R-:W2:Y:S03]  /*2ef0*/  LDCU UR4, c[0x0][0x38c] ;  /* 0x00007180ff0477ac */ /* 0x000ea60008000800 */
[----:B------:R-:W-:-:S02]  /*2f00*/  UIADD3 UR11, UPT, UPT, UR6, 0x6400, URZ ;  /* 0x00006400060b7890 */ /* 0x000fc4000fffe0ff */
[----:B----4-:R-:W-:-:S03]  /*2f10*/  UIADD3 UR7, UPT, UPT, UR7, 0x1f, URZ ;  /* 0x0000001f07077890 */ /* 0x010fc6000fffe0ff */
[----:B-1----:R-:W1:Y:S01]  /*2f20*/  LDS R0, [UR6+0x150] ;  /* 0x00015006ff007984 */ /* 0x002e620008000800 */
[----:B------:R-:W-:Y:S02]  /*2f30*/  UIADD3 UR12, UPT, UPT, UR6, 0x12400, URZ ;  /* 0x00012400060c7890 */ /* 0x000fe4000fffe0ff */
[----:B------:R-:W-:Y:S02]  /*2f40*/  USHF.R.S32.HI UR5, URZ, 0x1f, UR7 ;  /* 0x0000001fff057899 */ /* 0x000fe40008011407 */
[----:B------:R-:W-:Y:S02]  /*2f50*/  USHF.R.U32.HI UR11, URZ, 0x4, UR11 ;  /* 0x00000004ff0b7899 */ /* 0x000fe4000801160b */
[----:B------:R-:W-:Y:S02]  /*2f60*/  ULEA.HI UR5, UR5, UR7, URZ, 0x5 ;  /* 0x0000000705057291 */ /* 0x000fe4000f8f28ff */
[----:B------:R-:W-:Y:S02]  /*2f70*/  USHF.R.U32.HI UR12, URZ, 0x4, UR12 ;  /* 0x00000004ff0c7899 */ /* 0x000fe4000801160c */
[----:B------:R-:W-:-:S02]  /*2f80*/  USHF.R.S32.HI UR5, URZ, 0x5, UR5 ;  /* 0x00000005ff057899 */ /* 0x000fc40008011405 */
[----:B------:R-:W-:Y:S02]  /*2f90*/  ULOP3.LUT UR11, UR11, 0x3fff, URZ, 0xc0, !UPT ;  /* 0x00003fff0b0b7892 */ /* 0x000fe4000f8ec0ff */
[----:B------:R-:W-:Y:S02]  /*2fa0*/  UISETP.LT.AND UP0, UPT, UR5, 0x1, UPT ;  /* 0x000000010500788c */ /* 0x000fe4000bf01270 */
[----:B------:R-:W-:Y:S02]  /*2fb0*/  ULOP3.LUT UR12, UR12, 0x3fff, URZ, 0xc0, !UPT ;  /* 0x00003fff0c0c7892 */ /* 0x000fe4000f8ec0ff */
[----:B------:R-:W-:Y:S02]  /*2fc0*/  USEL UR10, UR5, 0x1, !UP0 ;  /* 0x00000001050a7887 */ /* 0x000fe4000c000000 */
[----:B------:R-:W-:Y:S02]  /*2fd0*/  ULOP3.LUT UR11, UR11, 0x10000, URZ, 0xfc, !UPT ;  /* 0x000100000b0b7892 */ /* 0x000fe4000f8efcff */
[----:B------:R-:W-:-:S02]  /*2fe0*/  ULOP3.LUT UR12, UR12, 0x10000, URZ, 0xfc, !UPT ;  /* 0x000100000c0c7892 */ /* 0x000fc4000f8efcff */
[----:B------:R-:W-:Y:S02]  /*2ff0*/  UIADD3 UR10, UPT, UPT, -UR10, URZ, URZ ;  /* 0x000000ff0a0a7290 */ /* 0x000fe4000fffe1ff */
[----:B--2---:R-:W-:Y:S01]  /*3000*/  UISETP.GE.AND UP3, UPT, UR4, 0x1, UPT ;  /* 0x000000010400788c */ /* 0x004fe2000bf66270 */
[----:B-1----:R-:W-:-:S15]  /*3010*/  R2UR UR19, R0 ;  /* 0x00000000001372ca */ /* 0x002fde00000e0000 */
.L_x_61:
[----:B------:R-:W-:Y:S02]  /*3020*/  LEA R0, R10, UR6, 0x3 ;  /* 0x000000060a007c11 */ /* 0x000fe4000f8e18ff */
[----:B------:R-:W-:Y:S02]  /*3030*/  SHF.L.U32 R2, R9, 0x1f, RZ ;  /* 0x0000001f09027819 */ /* 0x000fe400000006ff */
[----:B------:R-:W-:Y:S01]  /*3040*/  PLOP3.LUT P0, PT, PT, PT, UP3, 0x80, 0x8 ;  /* 0x000000000008781c */ /* 0x000fe20003f0f038 */
[----:B------:R-:W-:Y:S01]  /*3050*/  VIADD R3, R0, 0xb0 ;  /* 0x000000b000037836 */ /* 0x000fe20000000000 */
[----:B-1----:R-:W1:Y:S02]  /*3060*/  SYNCS.PHASECHK.TRANS64.TRYWAIT P1, [R0+URZ+0xa0], R2 ;  /* 0x0000a002000075a7 */ /* 0x002e6400080211ff */
[----:B-1--4-:R-:W-:Y:S09]  /*3070*/  @!P1 BRA `(.L_x_55) ;  /* 0x0000004800449947 */ /* 0x012ff20003800000 */
.L_x_136:
[----:B------:R-:W-:Y:S01]  /*3080*/  LEA R4, R10, UR6, 0x4 ;  /* 0x000000060a047c11 */ /* 0x000fe2000f8e20ff */
[----:B------:R-:W-:Y:S01]  /*3090*/  @UP3 ULEA UR4, UR17, UR6, 0x3 ;  /* 0x0000000611043291 */ /* 0x000fe2000f8e18ff */
[----:B------:R-:W-:Y:S01]  /*30a0*/  PLOP3.LUT P2, PT, PT, PT, PT, 0x80, 0x8 ;  /* 0x000000000008781c */ /* 0x000fe20003f4f070 */
[----:B------:R-:W-:Y:S01]  /*30b0*/  ULEA UR8, UR18, UR6, 0x3 ;  /* 0x0000000612087291 */ /* 0x000fe2000f8e18ff */
[----:B------:R-:W-:Y:S01]  /*30c0*/  PRMT R3, RZ, 0x654, R3 ;  /* 0x00000654ff037816 */ /* 0x000fe20000000003 */
[----:B------:R-:W-:Y:S01]  /*30d0*/  ULEA UR9, UR18, UR19, 0x6 ;  /* 0x0000001312097291 */ /* 0x000fe2000f8e30ff */
[----:B------:R-:W2:Y:S01]  /*30e0*/  LDS.128 R4, [R4+0x130] ;  /* 0x0001300004047984 */ /* 0x000ea20000000c00 */
[----:B-1----:R-:W-:Y:S02]  /*30f0*/  @P0 SHF.L.U32 R2, R8, 0x1f, RZ ;  /* 0x0000001f08020819 */ /* 0x002fe400000006ff */
[----:B------:R-:W-:Y:S01]  /*3100*/  SHF.L.U32 R0, R11, 0x1f, RZ ;  /* 0x0000001f0b007819 */ /* 0x000fe200000006ff */
[----:B------:R-:W-:Y:S01]  /*3110*/  @!PT LDS RZ, [RZ] ;  /* 0x00000000fffff984 */ /* 0x000fe20000000800 */
[----:B------:R-:W-:Y:S01]  /*3120*/  @!PT LDS RZ, [RZ] ;  /* 0x00000000fffff984 */ /* 0x000fe20000000800 */
[----:B------:R-:W-:Y:S01]  /*3130*/  @!PT LDS RZ, [RZ] ;  /* 0x00000000fffff984 */ /* 0x000fe20000000800 */
[----:B------:R-:W-:Y:S01]  /*3140*/  @!PT LDS RZ, [RZ] ;  /* 0x00000000fffff984 */ /* 0x000fe20000000800 */
[----:B------:R1:W-:Y:S06]  /*3150*/  MEMBAR.ALL.CTA ;  /* 0x0000000000007992 */ /* 0x0003ec0000008000 */
[----:B-1----:R-:W1:Y:S02]  /*3160*/  FENCE.VIEW.ASYNC.S ;  /* 0x00000000000073c6 */ /* 0x002e640000000000 */
[----:B-1----:R1:W-:Y:S01]  /*3170*/  SYNCS.ARRIVE.TRANS64.RED.A1T0 RZ, [R3+URZ], RZ ;  /* 0x000000ff03ff79a7 */ /* 0x0023e200081004ff */
[----:B------:R1:W4:Y:S01]  /*3180*/  @P0 SYNCS.PHASECHK.TRANS64.TRYWAIT P2, [UR4], R2 ;  /* 0x00000002ff0005a7 */ /* 0x0003220008041104 */
[----:B--2---:R-:W-:Y:S01]  /*3190*/  LOP3.LUT P1, RZ, R6, 0x1, RZ, 0xc0, !PT ;  /* 0x0000000106ff7812 */ /* 0x004fe2000782c0ff */
[----:B------:R-:W2:Y:S02]  /*31a0*/  SYNCS.PHASECHK.TRANS64.TRYWAIT P0, [UR8+0xe0], R0 ;  /* 0x0000e000ff0075a7 */ /* 0x000ea40008001108 */
[----:B-12-4-:R-:W-:Y:S10]  /*31b0*/  @!P0 BRA `(.L_x_56) ;  /* 0x0000004800088947 */ /* 0x016ff40003800000 */
.L_x_138:
[----:B------:R-:W-:Y:S01]  /*31c0*/  IADD3 R10, PT, PT, R10, 0x1, RZ ;  /* 0x000000010a0a7810 */ /* 0x000fe20007ffe0ff */
[----:B------:R-:W-:Y:S06]  /*31d0*/  BRA.U !UP3, `(.L_x_57) ;  /* 0x000000010b987547 */ /* 0x000fec000b800000 */
[----:B------:R-:W-:Y:S01]  /*31e0*/  UPLOP3.LUT UP4, UPT, UPT, UPT, UPT, 0x40, 0x4 ;  /* 0x000000000004789c */ /* 0x000fe20003f8e870 */
[----:B------:R-:W-:Y:S01]  /*31f0*/  UMOV UR16, UR10 ;  /* 0x0000000a00107c82 */ /* 0x000fe20008000000 */
[----:B------:R-:W-:Y:S01]  /*3200*/  UMOV UR15, UR5 ;  /* 0x00000005000f7c82 */ /* 0x000fe20008000000 */
[----:B------:R-:W-:-:S08]  /*3210*/  UMOV UR14, UR17 ;  /* 0x00000011000e7c82 */ /* 0x000fd00008000000 */
.L_x_60:
[----:B------:R-:W-:Y:S02]  /*3220*/  UIADD3 UR16, UPT, UPT, UR16, 0x1, URZ ;  /* 0x0000000110107890 */ /* 0x000fe4000fffe0ff */
[----:B--2---:R-:W-:Y:S02]  /*3230*/  ULEA UR7, UR14, UR6, 0x3 ;  /* 0x000000060e077291 */ /* 0x004fe4000f8e18ff */
[----:B------:R-:W-:Y:S01]  /*3240*/  UISETP.NE.AND UP0, UPT, UR16, URZ, UPT ;  /* 0x000000ff1000728c */ /* 0x000fe2000bf05270 */
[----:B----4-:R-:W-:Y:S10]  /*3250*/  @P2 BRA `(.L_x_58) ;  /* 0x00000000000c2947 */ /* 0x010ff40003800000 */
[----:B-1----:R-:W-:Y:S04]  /*3260*/  SHF.L.U32 R2, R8, 0x1f, RZ ;  /* 0x0000001f08027819 */ /* 0x002fe800000006ff */
[----:B------:R-:W1:Y:S02]  /*3270*/  SYNCS.PHASECHK.TRANS64.TRYWAIT P0, [UR7], R2 ;  /* 0x00000002ff0075a7 */ /* 0x000e640008001107 */
[----:B-1----:R-:W-:Y:S05]  /*3280*/  @!P0 BRA `(.L_x_59) ;  /* 0x0000004400ec8947 */ /* 0x002fea0003800000 */
.L_x_58:
[----:B------:R-:W-:Y:S01]  /*3290*/  UISETP.NE.AND UP1, UPT, UR15, 0x1, UPT ;  /* 0x000000010f00788c */ /* 0x000fe2000bf25270 */
[----:B------:R-:W-:Y:S01]  /*32a0*/  PLOP3.LUT P2, PT, PT, PT, PT, 0x80, 0x8 ;  /* 0x000000000008781c */ /* 0x000fe20003f4f070 */
[----:B------:R-:W-:Y:S02]  /*32b0*/  UIADD3 UR17, UPT, UPT, UR14, 0x1, URZ ;  /* 0x000000010e117890 */ /* 0x000fe4000fffe0ff */
[----:B------:R-:W-:Y:S02]  /*32c0*/  ULEA UR24, UR14, UR12, 0x8 ;  /* 0x0000000c0e187291 */ /* 0x000fe4000f8e40ff */
[----:B------:R-:W-:Y:S01]  /*32d0*/  UISETP.NE.AND UP2, UPT, UR17, 0x6, UPT ;  /* 0x000000061100788c */ /* 0x000fe2000bf45270 */
[----:B------:R-:W-:Y:S01]  /*32e0*/  PLOP3.LUT P0, PT, PT, PT, UP1, 0x80, 0x8 ;  /* 0x000000000008781c */ /* 0x000fe20003f0f018 */
[----:B------:R-:W-:Y:S02]  /*32f0*/  ULEA UR26, UR14, UR11, 0x9 ;  /* 0x0000000b0e1a7291 */ /* 0x000fe4000f8e48ff */
[----:B------:R-:W-:Y:S02]  /*3300*/  USEL UR13, URZ, 0x1, UP2 ;  /* 0x00000001ff0d7887 */ /* 0x000fe40009000000 */
[----:B------:R-:W-:Y:S02]  /*3310*/  USEL UR17, UR17, URZ, UP2 ;  /* 0x000000ff11117287 */ /* 0x000fe40009000000 */
[----:B------:R-:W-:Y:S02]  /*3320*/  UIADD3 UR30, UPT, UPT, UR24, 0x2, URZ ;  /* 0x00000002181e7890 */ /* 0x000fe4000fffe0ff */
[----:B------:R-:W-:Y:S01]  /*3330*/  @UP1 ULEA UR4, UR17, UR6, 0x3 ;  /* 0x0000000611041291 */ /* 0x000fe2000f8e18ff */
[----:B------:R-:W-:Y:S01]  /*3340*/  LOP3.LUT R8, R8, UR13, RZ, 0x3c, !PT ;  /* 0x0000000d08087c12 */ /* 0x000fe2000f8e3cff */
[----:B------:R-:W-:Y:S02]  /*3350*/  UIADD3 UR28, UPT, UPT, UR26, 0x2, URZ ;  /* 0x000000021a1c7890 */ /* 0x000fe4000fffe0ff */
[----:B------:R-:W-:Y:S01]  /*3360*/  UIADD3 UR7, UPT, UPT, UR7, 0x30, URZ ;  /* 0x0000003007077890 */ /* 0x000fe2000fffe0ff */
[----:B-1----:R-:W-:Y:S01]  /*3370*/  @P0 SHF.L.U32 R0, R8, 0x1f, RZ ;  /* 0x0000001f08000819 */ /* 0x002fe200000006ff */
[----:B------:R-:W-:Y:S01]  /*3380*/  UMOV UR25, 0x80004020 ;  /* 0x8000402000197882 */ /* 0x000fe20000000000 */
[----:B------:R-:W-:Y:S01]  /*3390*/  UMOV UR27, 0x80004020 ;  /* 0x80004020001b7882 */ /* 0x000fe20000000000 */
[----:B------:R-:W-:Y:S01]  /*33a0*/  UMOV UR31, 0x80004020 ;  /* 0x80004020001f7882 */ /* 0x000fe20000000000 */
[----:B------:R2:W4:Y:S01]  /*33b0*/  @P0 SYNCS.PHASECHK.TRANS64.TRYWAIT P2, [UR4], R0 ;  /* 0x00000000ff0005a7 */ /* 0x0005220008041104 */
[----:B------:R-:W-:Y:S01]  /*33c0*/  UIADD3 UR15, UPT, UPT, UR15, -0x1, URZ ;  /* 0xffffffff0f0f7890 */ /* 0x000fe2000fffe0ff */
[----:B------:R2:W-:Y:S01]  /*33d0*/  UTCHMMA gdesc[UR26], gdesc[UR24], tmem[UR9], tmem[UR22], idesc[UR23], UP4 ;  /* 0x00ff16181a0075ea */ /* 0x0005e2000a000009 */
[----:B------:R-:W-:Y:S01]  /*33e0*/  UPLOP3.LUT UP4, UPT, UPT, UPT, UPT, 0x80, 0x8 ;  /* 0x000000000008789c */ /* 0x000fe20003f8f070 */
[----:B------:R-:W-:Y:S01]  /*33f0*/  UMOV UR29, 0x80004020 ;  /* 0x80004020001d7882 */ /* 0x000fe20000000000 */
[----:B------:R-:W-:Y:S01]  /*3400*/  UMOV UR14, UR17 ;  /* 0x00000011000e7c82 */ /* 0x000fe20008000000 */
[----:B------:R2:W-:Y:S01]  /*3410*/  UTCHMMA gdesc[UR28], gdesc[UR30], tmem[UR9], tmem[UR20], idesc[UR21], UPT ;  /* 0x00ff141e1c0075ea */ /* 0x0005e2000b800009 */
[----:B------:R2:W-:Y:S01]  /*3420*/  UTCBAR [UR7], URZ ;  /* 0x000000ff070073e9 */ /* 0x0005e200080000ff */
[----:B------:R-:W-:Y:S06]  /*3430*/  BRA.U UP0, `(.L_x_60) ;  /* 0xfffffffd00787547 */ /* 0x000fec000b83ffff */
.L_x_57:
[----:B------:R-:W-:Y:S01]  /*3440*/  UIADD3 UR18, UPT, UPT, UR18, 0x1, URZ ;  /* 0x0000000112127890 */ /* 0x000fe2000fffe0ff */
[C---:B------:R-:W-:Y:S01]  /*3450*/  ISETP.NE.AND P0, PT, R10.reuse, 0x2, PT ;  /* 0x000000020a00780c */ /* 0x040fe20003f05270 */
[----:B------:R-:W-:Y:S02]  /*3460*/  UIADD3 UR8, UPT, UPT, UR8, 0xc0, URZ ;  /* 0x000000c008087890 */ /* 0x000fe4000fffe0ff */
[----:B------:R-:W-:Y:S01]  /*3470*/  UISETP.NE.AND UP0, UPT, UR18, 0x4, UPT ;  /* 0x000000041200788c */ /* 0x000fe2000bf05270 */
[----:B-12---:R-:W-:Y:S02]  /*3480*/  SEL R0, RZ, 0x1, P0 ;  /* 0x00000001ff007807 */ /* 0x006fe40000000000 */
[----:B------:R-:W-:Y:S01]  /*3490*/  SEL R10, R10, RZ, P0 ;  /* 0x000000ff0a0a7207 */ /* 0x000fe20000000000 */
[----:B------:R-:W-:Y:S01]  /*34a0*/  USEL UR4, URZ, 0x1, UP0 ;  /* 0x00000001ff047887 */ /* 0x000fe20008000000 */
[----:B------:R-:W-:Y:S01]  /*34b0*/  LOP3.LUT R9, R9, R0, RZ, 0x3c, !PT ;  /* 0x0000000009097212 */ /* 0x000fe200078e3cff */
[----:B------:R-:W-:Y:S01]  /*34c0*/  USEL UR18, UR18, URZ, UP0 ;  /* 0x000000ff12127287 */ /* 0x000fe20008000000 */
[----:B------:R1:W-:Y:S03]  /*34d0*/  UTCBAR [UR8], URZ ;  /* 0x000000ff080073e9 */ /* 0x0003e600080000ff */
[----:B------:R-:W-:Y:S01]  /*34e0*/  LOP3.LUT R11, R11, UR4, RZ, 0x3c, !PT ;  /* 0x000000040b0b7c12 */ /* 0x000fe2000f8e3cff */
[----:B------:R-:W-:Y:S07]  /*34f0*/  @P1 BRA `(.L_x_61) ;  /* 0xfffffff800c81947 */ /* 0x000fee000383ffff */
[----:B------:R-:W2:Y:S01]  /*3500*/  S2UR UR4, SR_CgaCtaId ;  /* 0x00000000000479c3 */ /* 0x000ea20000008800 */
[----:B------:R-:W-:Y:S01]  /*3510*/  ELECT P0, URZ, PT ;  /* 0x0000000000ff782f */ /* 0x000fe20003800000 */
[----:B------:R-:W-:Y:S01]  /*3520*/  IMAD.MOV.U32 R0, RZ, RZ, 0x1 ;  /* 0x00000001ff007424 */ /* 0x000fe200078e00ff */
[----:B------:R-:W-:Y:S01]  /*3530*/  UIADD3 UR6, UPT, UPT, UR6, 0xe0, URZ ;  /* 0x000000e006067890 */ /* 0x000fe2000fffe0ff */
[----:B------:R-:W-:Y:S01]  /*3540*/  SHF.L.U32 R2, R11, 0x1f, RZ ;  /* 0x0000001f0b027819 */ /* 0x000fe200000006ff */
[----:B------:R-:W-:-:S03]  /*3550*/  UMOV UR5, 0x40 ;  /* 0x0000004000057882 */ /* 0x000fc60000000000 */
[----:B------:R-:W-:Y:S01]  /*3560*/  UVIRTCOUNT.DEALLOC.SMPOOL 0x80 ;  /* 0x000000800000784c */ /* 0x000fe20000000000 */
[----:B--2---:R-:W-:Y:S02]  /*3570*/  ULEA UR4, UR4, UR5, 0x18 ;  /* 0x0000000504047291 */ /* 0x004fe4000f8ec0ff */
[----:B------:R-:W-:-:S07]  /*3580*/  ULEA UR5, UR18, UR6, 0x3 ;  /* 0x0000000612057291 */ /* 0x000fce000f8e18ff */
[----:B------:R2:W-:Y:S02]  /*3590*/  @P0 STS.U8 [UR4+0x1c], R0 ;  /* 0x00001c00ff000988 */ /* 0x0005e40008000004 */
[----:B------:R-:W3:Y:S02]  /*35a0*/  SYNCS.PHASECHK.TRANS64.TRYWAIT P0, [UR5], R2 ;  /* 0x00000002ff0075a7 */ /* 0x000ee40008001105 */
[----:B--23--:R-:W-:Y:S05]  /*35b0*/  @!P0 BRA `(.L_x_62) ;  /* 0x0000004400388947 */ /* 0x00cfea0003800000 */
.L_x_141:
[----:B------:R-:W-:-:S04]  /*35c0*/  UIADD3 UR7, UPT, UPT, UR18, 0x1, URZ ;  /* 0x0000000112077890 */ /* 0x000fc8000fffe0ff */
[----:B------:R-:W-:-:S04]  /*35d0*/  UISETP.NE.AND UP0, UPT, UR7, 0x4, UPT ;  /* 0x000000040700788c */ /* 0x000fc8000bf05270 */
[----:B-1----:R-:W-:Y:S02]  /*35e0*/  USEL UR8, URZ, 0x1, UP0 ;  /* 0x00000001ff087887 */ /* 0x002fe40008000000 */
[----:B------:R-:W-:-:S04]  /*35f0*/  USEL UR7, UR7, URZ, UP0 ;  /* 0x000000ff07077287 */ /* 0x000fc80008000000 */
[----:B------:R-:W-:Y:S01]  /*3600*/  ULEA UR5, UR7, UR6, 0x3 ;  /* 0x0000000607057291 */ /* 0x000fe2000f8e18ff */
[----:B--2---:R-:W-:-:S04]  /*3610*/  LOP3.LUT R2, R11, UR8, RZ, 0x3c, !PT ;  /* 0x000000080b027c12 */ /* 0x004fc8000f8e3cff */
[----:B------:R-:W-:-:S04]  /*3620*/  SHF.L.U32 R3, R2, 0x1f, RZ ;  /* 0x0000001f02037819 */ /* 0x000fc800000006ff */
[----:B------:R-:W1:Y:S02]  /*3630*/  SYNCS.PHASECHK.TRANS64.TRYWAIT P0, [UR5], R3 ;  /* 0x00000003ff0075a7 */ /* 0x000e640008001105 */
[----:B-1----:R-:W-:Y:S05]  /*3640*/  @!P0 BRA `(.L_x_63) ;  /* 0x00000044002c8947 */ /* 0x002fea0003800000 */
.L_x_143:
        /* <DEDUP_REMOVED lines=9> */
.L_x_145:
[----:B------:R-:W-:-:S04]  /*36e0*/  UIADD3 UR7, UPT, UPT, UR7, 0x1, URZ ;  /* 0x0000000107077890 */ /* 0x000fc8000fffe0ff */
[----:B------:R-:W-:-:S04]  /*36f0*/  UISETP.NE.AND UP0, UPT, UR7, 0x4, UPT ;  /* 0x000000040700788c */ /* 0x000fc8000bf05270 */
[----:B------:R-:W-:Y:S02]  /*3700*/  USEL UR5, URZ, 0x1, UP0 ;  /* 0x00000001ff057887 */ /* 0x000fe40008000000 */
[----:B------:R-:W-:-:S04]  /*3710*/  USEL UR7, UR7, URZ, UP0 ;  /* 0x000000ff07077287 */ /* 0x000fc80008000000 */
[----:B------:R-:W-:Y:S01]  /*3720*/  ULEA UR7, UR7, UR6, 0x3 ;  /* 0x0000000607077291 */ /* 0x000fe2000f8e18ff */
[----:B------:R-:W-:-:S04]  /*3730*/  LOP3.LUT R2, R2, UR5, RZ, 0x3c, !PT ;  /* 0x0000000502027c12 */ /* 0x000fc8000f8e3cff */
[----:B------:R-:W-:-:S04]  /*3740*/  SHF.L.U32 R2, R2, 0x1f, RZ ;  /* 0x0000001f02027819 */ /* 0x000fc800000006ff */
[----:B------:R-:W2:Y:S02]  /*3750*/  SYNCS.PHASECHK.TRANS64.TRYWAIT P0, [UR7], R2 ;  /* 0x00000002ff0075a7 */ /* 0x000ea40008001107 */
[----:B--2---:R-:W-:Y:S05]  /*3760*/  @!P0 BRA `(.L_x_65) ;  /* 0x0000004400148947 */ /* 0x004fea0003800000 */
.L_x_147:
[----:B------:R-:W-:Y:S01]  /*3770*/  NOP ;  /* 0x0000000000007918 */ /* 0x000fe20000000000 */
[----:B-1----:R-:W1:Y:S01]  /*3780*/  LDS R0, [UR4+0x14] ;  /* 0x00001404ff007984 */ /* 0x002e620008000800 */
[----:B------:R-:W-:Y:S01]  /*3790*/  ULOP3.LUT UR6, UR19, 0xffff, URZ, 0xc0, !UPT ;  /* 0x0000ffff13067892 */ /* 0x000fe2000f8ec0ff */
[----:B------:R-:W-:Y:S01]  /*37a0*/  UMOV UR8, 0xffff ;  /* 0x0000ffff00087882 */ /* 0x000fe20000000000 */
[----:B------:R-:W-:Y:S02]  /*37b0*/  UMOV UR5, 0x1 ;  /* 0x0000000100057882 */ /* 0x000fe40000000000 */
[----:B------:R-:W-:-:S04]  /*37c0*/  USHF.R.U32.HI UR6, URZ, 0x5, UR6 ;  /* 0x00000005ff067899 */ /* 0x000fc80008011606 */
[----:B------:R-:W-:Y:S02]  /*37d0*/  USHF.L.U32 UR8, UR8, UR6, URZ ;  /* 0x0000000608087299 */ /* 0x000fe400080006ff */
[----:B------:R-:W-:-:S04]  /*37e0*/  USHF.L.U32 UR5, UR5, UR6, URZ ;  /* 0x0000000605057299 */ /* 0x000fc800080006ff */
[----:B-1----:R-:W-:-:S04]  /*37f0*/  LOP3.LUT R0, R0, UR8, RZ, 0xc0, !PT ;  /* 0x0000000800007c12 */ /* 0x002fc8000f8ec0ff */
[----:B------:R-:W-:-:S13]  /*3800*/  ISETP.NE.AND P0, PT, R0, UR8, PT ;  /* 0x0000000800007c0c */ /* 0x000fda000bf05270 */
[----:B------:R-:W-:Y:S05]  /*3810*/  @P0 BRA `(.L_x_66) ;  /* 0x0000000000580947 */ /* 0x000fea0003800000 */
[----:B------:R-:W1:Y:S02]  /*3820*/  LDS R0, [UR4+0x18] ;  /* 0x00001804ff007984 */ /* 0x000e640008000800 */
[----:B-1----:R-:W-:-:S04]  /*3830*/  LOP3.LUT R0, R0, UR5, RZ, 0xc0, !PT ;  /* 0x0000000500007c12 */ /* 0x002fc8000f8ec0ff */
[----:B------:R-:W-:-:S13]  /*3840*/  ISETP.NE.AND P0, PT, R0, UR5, PT ;  /* 0x0000000500007c0c */ /* 0x000fda000bf05270 */
[----:B------:R-:W-:Y:S05]  /*3850*/  @P0 BRA `(.L_x_67) ;  /* 0x00000000003c0947 */ /* 0x000fea0003800000 */
[----:B------:R-:W1:Y:S01]  /*3860*/  S2R R2, SR_LANEID ;  /* 0x0000000000027919 */ /* 0x000e620000000000 */
[----:B------:R-:W-:Y:S01]  /*3870*/  ULOP3.LUT UR8, URZ, UR8, URZ, 0x33, !UPT ;  /* 0x00000008ff087292 */ /* 0x000fe2000f8e33ff */
[----:B------:R-:W-:Y:S02]  /*3880*/  VOTEU.ANY UR7, UPT, PT ;  /* 0x0000000000077886 */ /* 0x000fe400038e0100 */
[----:B------:R-:W-:-:S03]  /*3890*/  UFLO.U32 UR7, UR7 ;  /* 0x00000007000772bd */ /* 0x000fc600080e0000 */
[----:B------:R-:W-:-:S04]  /*38a0*/  IMAD.U32 R0, RZ, RZ, UR8 ;  /* 0x00000008ff007e24 */ /* 0x000fc8000f8e00ff */
[----:B------:R2:W3:Y:S02]  /*38b0*/  REDUX UR6, R0 ;  /* 0x00000000000673c4 */ /* 0x0004e40000000000 */
[----:B------:R1:W-:Y:S02]  /*38c0*/  UTCATOMSWS.AND URZ, UR8 ;  /* 0x0000000800ff79e3 */ /* 0x0003e40008000000 */
[----:B-1----:R-:W-:Y:S02]  /*38d0*/  ISETP.EQ.U32.AND P0, PT, R2, UR7, PT ;  /* 0x0000000702007c0c */ /* 0x002fe4000bf02070 */
[----:B--2---:R-:W-:Y:S02]  /*38e0*/  LOP3.LUT R0, RZ, UR5, RZ, 0x33, !PT ;  /* 0x00000005ff007c12 */ /* 0x004fe4000f8e33ff */
[----:B---3--:R-:W-:Y:S02]  /*38f0*/  MOV R2, UR6 ;  /* 0x0000000600027c02 */ /* 0x008fe40008000f00 */
[----:B------:R-:W1:Y:S07]  /*3900*/  REDUX UR5, R0 ;  /* 0x00000000000573c4 */ /* 0x000e6e0000000000 */
[----:B------:R2:W-:Y:S01]  /*3910*/  @P0 ATOMS.AND RZ, [UR4+0x14], R2 ;  /* 0x00001402ffff098c */ /* 0x0005e2000a800004 */
[----:B-1----:R-:W-:-:S05]  /*3920*/  IMAD.U32 R0, RZ, RZ, UR5 ;  /* 0x00000005ff007e24 */ /* 0x002fca000f8e00ff */
[----:B------:R2:W-:Y:S01]  /*3930*/  @P0 ATOMS.AND RZ, [UR4+0x18], R0 ;  /* 0x00001800ffff098c */ /* 0x0005e2000a800004 */
[----:B------:R-:W-:Y:S05]  /*3940*/  BRA `(.L_x_68) ;  /* 0x0000000000147947 */ /* 0x000fea0003800000 */
.L_x_67:
[----:B------:R-:W-:Y:S02]  /*3950*/  MOV R2, 0x3970 ;  /* 0x0000397000027802 */ /* 0x000fe40000000f00 */
[----:B----45:R-:W-:Y:S05]  /*3960*/  CALL.REL.NOINC `($__internal_0_$__cuda_sm10x_tcgen05_guardrail_trap_col_being_dealloced_not_returned_by_alloc) ;  /* 0x0000004400887944 */ /* 0x030fea0003c00000 */
[----:B------:R-:W-:Y:S05]  /*3970*/  BRA `(.L_x_68) ;  /* 0x0000000000087947 */ /* 0x000fea0003800000 */
.L_x_66:
[----:B------:R-:W-:Y:S02]  /*3980*/  MOV R2, 0x39a0 ;  /* 0x000039a000027802 */ /* 0x000fe40000000f00 */
[----:B----45:R-:W-:Y:S05]  /*3990*/  CALL.REL.NOINC `($__internal_2_$__cuda_sm10x_tcgen05_guardrail_trap_unallocated_columns_being_dealloced) ;  /* 0x0000004400947944 */ /* 0x030fea0003c00000 */
.L_x_68:
[----:B------:R-:W-:Y:S01]  /*39a0*/  NOP ;  /* 0x0000000000007918 */ /* 0x000fe20000000000 */
[----:B------:R-:W-:Y:S05]  /*39b0*/  EXIT ;  /* 0x000000000000794d */ /* 0x000fea0003800000 */
.L_x_50:
[----:B------:R-:W-:-:S09]  /*39c0*/  UISETP.NE.OR UP2, UPT, UR8, 0x3, !UP2 ;  /* 0x000000030800788c */ /* 0x000fd2000d745670 */
[----:B------:R-:W-:Y:S05]  /*39d0*/  BRA.U UP2, `(.L_x_69) ;  /* 0x0000000d02b07547 */ /* 0x000fea000b800000 */
[----:B------:R-:W1:Y:S01]  /*39e0*/  LDC R0, c[0x0][0xb30] ;  /* 0x0002cc00ff007b82 */ /* 0x000e620000000800 */
[----:B------:R-:W2:Y:S01]  /*39f0*/  LDCU.64 UR8, c[0x0][0x888] ;  /* 0x00011100ff0877ac */ /* 0x000ea20008000a00 */
[----:B------:R-:W-:Y:S02]  /*3a00*/  HFMA2 R27, -RZ, RZ, 0, 0 ;  /* 0x00000000ff1b7431 */ /* 0x000fe400000001ff */
[----:B------:R-:W-:Y:S01]  /*3a10*/  IMAD.MOV.U32 R29, RZ, RZ, 0x1 ;  /* 0x00000001ff1d7424 */ /* 0x000fe200078e00ff */
[----:B------:R-:W-:Y:S01]  /*3a20*/  MOV R25, 0x2000 ;  /* 0x0000200000197802 */ /* 0x000fe20000000f00 */
[----:B------:R-:W4:Y:S01]  /*3a30*/  LDCU.64 UR4, c[0x0][0x890] ;  /* 0x00011200ff0477ac */ /* 0x000f220008000a00 */
[----:B------:R-:W-:Y:S01]  /*3a40*/  IMAD.MOV.U32 R28, RZ, RZ, RZ ;  /* 0x000000ffff1c7224 */ /* 0x000fe200078e00ff */
[----:B------:R-:W3:Y:S01]  /*3a50*/  LDC R24, c[0x0][0x370] ;  /* 0x0000dc00ff187b82 */ /* 0x000ee20000000800 */
[----:B------:R-:W-:Y:S01]  /*3a60*/  UMOV UR7, 0x400 ;  /* 0x0000040000077882 */ /* 0x000fe20000000000 */
[----:B------:R-:W-:-:S02]  /*3a70*/  UPLOP3.LUT UP1, UPT, UPT, UPT, UPT, 0x40, 0x4 ;  /* 0x000000000004789c */ /* 0x000fc40003f2e870 */
[----:B------:R-:W-:Y:S01]  /*3a80*/  ULEA UR7, UR37, UR7, 0x18 ;  /* 0x0000000725077291 */ /* 0x000fe2000f8ec0ff */
[----:B------:R-:W-:-:S03]  /*3a90*/  UMOV UR13, URZ ;  /* 0x000000ff000d7c82 */ /* 0x000fc60008000000 */
[----:B------:R-:W3:Y:S01]  /*3aa0*/  LDC R3, c[0x0][0xb0c] ;  /* 0x0002c300ff037b82 */ /* 0x000ee20000000800 */
[----:B--2---:R-:W-:Y:S02]  /*3ab0*/  UISETP.NE.U32.AND UP3, UPT, UR8, URZ, UPT ;  /* 0x000000ff0800728c */ /* 0x004fe4000bf65070 */
[----:B----4-:R-:W-:-:S05]  /*3ac0*/  UISETP.NE.U32.AND UP4, UPT, UR4, URZ, UPT ;  /* 0x000000ff0400728c */ /* 0x010fca000bf85070 */
[----:B------:R-:W2:Y:S01]  /*3ad0*/  LDC R18, c[0x0][0xb20] ;  /* 0x0002c800ff127b82 */ /* 0x000ea20000000800 */
[----:B-1----:R-:W-:Y:S01]  /*3ae0*/  ISETP.NE.AND P1, PT, R0, 0x1, PT ;  /* 0x000000010000780c */ /* 0x002fe20003f25270 */
[----:B------:R-:W-:Y:S02]  /*3af0*/  UISETP.NE.AND.EX UP3, UPT, UR9, URZ, UPT, UP3 ;  /* 0x000000ff0900728c */ /* 0x000fe4000bf65330 */
[----:B------:R-:W-:-:S04]  /*3b00*/  UISETP.NE.AND.EX UP4, UPT, UR5, URZ, UPT, UP4 ;  /* 0x000000ff0500728c */ /* 0x000fc8000bf85340 */
[----:B------:R-:W1:Y:S08]  /*3b10*/  LDC.64 R30, c[0x0][0x348] ;  /* 0x0000d200ff1e7b82 */ /* 0x000e700000000a00 */
[----:B------:R-:W4:Y:S08]  /*3b20*/  LDC.64 R16, c[0x0][0xb10] ;  /* 0x0002c400ff107b82 */ /* 0x000f300000000a00 */
[----:B------:R-:W1:Y:S08]  /*3b30*/  LDC.64 R6, c[0x0][0xb18] ;  /* 0x0002c600ff067b82 */ /* 0x000e700000000a00 */
[----:B------:R-:W1:Y:S08]  /*3b40*/  LDC.64 R4, c[0x0][0xb28] ;  /* 0x0002ca00ff047b82 */ /* 0x000e700000000a00 */
[----:B--23--:R-:W1:Y:S02]  /*3b50*/  LDC R19, c[0x0][0x374] ;  /* 0x0000dd00ff137b82 */ /* 0x00ce640000000800 */
.L_x_78:
[C---:B------:R-:W-:Y:S02]  /*3b60*/  LEA R0, R28.reuse, UR7, 0x3 ;  /* 0x000000071c007c11 */ /* 0x040fe4000f8e18ff */
[----:B------:R-:W-:Y:S02]  /*3b70*/  SHF.L.U32 R2, R27, 0x1f, RZ ;  /* 0x0000001f1b027819 */ /* 0x000fe400000006ff */
[----:B------:R-:W-:Y:S02]  /*3b80*/  LEA R20, R28, UR7, 0x4 ;  /* 0x000000071c147c11 */ /* 0x000fe4000f8e20ff */
[----:B--2---:R-:W2:Y:S02]  /*3b90*/  SYNCS.PHASECHK.TRANS64.TRYWAIT P0, [R0+URZ+0xa0], R2 ;  /* 0x0000a002000075a7 */ /* 0x004ea400080011ff */
[----:B--2---:R-:W-:Y:S05]  /*3ba0*/  @!P0 BRA `(.L_x_70) ;  /* 0x00000040001c8947 */ /* 0x004fea0003800000 */
.L_x_148:
[----:B------:R-:W-:Y:S01]  /*3bb0*/  ISETP.GE.AND P0, PT, R40, 0x1, PT ;  /* 0x000000012800780c */ /* 0x000fe20003f06270 */
[----:B------:R-:W3:Y:S01]  /*3bc0*/  LDS.128 R20, [R20+0x130] ;  /* 0x0001300014147984 */ /* 0x000ee20000000c00 */
[----:B--2---:R-:W-:Y:S01]  /*3bd0*/  VIADD R0, R0, 0xb0 ;  /* 0x000000b000007836 */ /* 0x004fe20000000000 */
[----:B------:R-:W-:Y:S01]  /*3be0*/  @!PT LDS RZ, [RZ] ;  /* 0x00000000fffff984 */ /* 0x000fe20000000800 */
[----:B------:R-:W-:Y:S01]  /*3bf0*/  @!PT LDS RZ, [RZ] ;  /* 0x00000000fffff984 */ /* 0x000fe20000000800 */
[----:B------:R-:W-:Y:S01]  /*3c00*/  @!PT LDS RZ, [RZ] ;  /* 0x00000000fffff984 */ /* 0x000fe20000000800 */
[----:B------:R-:W-:Y:S01]  /*3c10*/  @!PT LDS RZ, [RZ] ;  /* 0x00000000fffff984 */ /* 0x000fe20000000800 */
[----:B------:R2:W-:Y:S06]  /*3c20*/  MEMBAR.ALL.CTA ;  /* 0x0000000000007992 */ /* 0x0005ec0000008000 */
[----:B--2---:R-:W2:Y:S01]  /*3c30*/  FENCE.VIEW.ASYNC.S ;  /* 0x00000000000073c6 */ /* 0x004ea20000000000 */
[----:B------:R-:W-:Y:S04]  /*3c40*/  PRMT R0, RZ, 0x654, R0 ;  /* 0x00000654ff007816 */ /* 0x000fe80000000000 */
[----:B--2---:R2:W-:Y:S01]  /*3c50*/  SYNCS.ARRIVE.TRANS64.RED.A1T0 RZ, [R0+URZ], RZ ;  /* 0x000000ff00ff79a7 */ /* 0x0045e200081004ff */
[----:B---3--:R-:W-:Y:S11]  /*3c60*/  LOP3.LUT P3, RZ, R22, 0x1, RZ, 0xc0, !PT ;  /* 0x0000000116ff7812 */ /* 0x008ff6000786c0ff */
[----:B------:R-:W-:Y:S02]  /*3c70*/  @!UPT UIADD3 URZ, UPT, UPT, URZ, URZ, URZ ;  /* 0x000000fffffff290 */ /* 0x000fe4000fffe0ff */
[----:B------:R-:W-:Y:S02]  /*3c80*/  @P3 MOV R11, R20 ;  /* 0x00000014000b3202 */ /* 0x000fe40000000f00 */
[----:B------:R-:W-:Y:S01]  /*3c90*/  @P3 LOP3.LUT R10, R21, 0xffff, RZ, 0xc0, !PT ;  /* 0x0000ffff150a3812 */ /* 0x000fe200078ec0ff */
[----:B--2---:R-:W-:Y:S06]  /*3ca0*/  @!P0 BRA `(.L_x_71) ;  /* 0x0000000000a48947 */ /* 0x004fec0003800000 */
[-C--:B-1----:R-:W-:Y:S01]  /*3cb0*/  IMAD.HI.U32 R0, R19, R7.reuse, RZ ;  /* 0x0000000713007227 */ /* 0x082fe200078e00ff */
[----:B------:R-:W-:Y:S02]  /*3cc0*/  ISETP.NE.AND P0, PT, R6, 0x1, PT ;  /* 0x000000010600780c */ /* 0x000fe40003f05270 */
[----:B------:R-:W-:Y:S01]  /*3cd0*/  ISETP.NE.AND P2, PT, R40, 0x1, PT ;  /* 0x000000012800780c */ /* 0x000fe20003f45270 */
[----:B----4-:R-:W-:Y:S01]  /*3ce0*/  IMAD.HI.U32 R9, R24, R16, RZ ;  /* 0x0000001018097227 */ /* 0x010fe200078e00ff */
[----:B------:R-:W-:Y:S02]  /*3cf0*/  SHF.R.U32.HI R0, RZ, R18, R0 ;  /* 0x00000012ff007219 */ /* 0x000fe40000011600 */
[----:B------:R-:W-:Y:S01]  /*3d00*/  ISETP.NE.AND P4, PT, R3, 0x1, PT ;  /* 0x000000010300780c */ /* 0x000fe20003f85270 */
[----:B------:R-:W-:Y:S01]  /*3d10*/  IMAD.HI.U32 R13, R10, R7, RZ ;  /* 0x000000070a0d7227 */ /* 0x000fe200078e00ff */
[----:B------:R-:W-:Y:S02]  /*3d20*/  SHF.R.U32.HI R9, RZ, R17, R9 ;  /* 0x00000011ff097219 */ /* 0x000fe40000011609 */
[----:B------:R-:W-:Y:S01]  /*3d30*/  SEL R0, R19, R0, !P0 ;  /* 0x0000000013007207 */ /* 0x000fe20004000000 */
[----:B------:R-:W-:Y:S01]  /*3d40*/  IMAD.HI.U32 R12, R11, R16, RZ ;  /* 0x000000100b0c7227 */ /* 0x000fe200078e00ff */
[----:B------:R-:W-:Y:S03]  /*3d50*/  SEL R9, R24, R9, !P4 ;  /* 0x0000000918097207 */ /* 0x000fe60006000000 */
[-C--:B------:R-:W-:Y:S01]  /*3d60*/  IMAD.HI.U32 R8, R0, R4.reuse, RZ ;  /* 0x0000000400087227 */ /* 0x080fe200078e00ff */
[----:B------:R-:W-:Y:S03]  /*3d70*/  SHF.R.U32.HI R12, RZ, R17, R12 ;  /* 0x00000011ff0c7219 */ /* 0x000fe6000001160c */
[----:B------:R-:W-:Y:S01]  /*3d80*/  IMAD.HI.U32 R2, R9, R4, RZ ;  /* 0x0000000409027227 */ /* 0x000fe200078e00ff */
[-C--:B------:R-:W-:Y:S02]  /*3d90*/  @P2 SHF.R.U32.HI R0, RZ, R5.reuse, R8 ;  /* 0x00000005ff002219 */ /* 0x080fe40000011608 */
[----:B------:R-:W-:Y:S02]  /*3da0*/  SHF.R.U32.HI R8, RZ, R18, R13 ;  /* 0x00000012ff087219 */ /* 0x000fe4000001160d */
[----:B------:R-:W-:Y:S01]  /*3db0*/  @P2 SHF.R.U32.HI R9, RZ, R5, R2 ;  /* 0x00000005ff092219 */ /* 0x000fe20000011602 */
[----:B------:R-:W-:Y:S01]  /*3dc0*/  IMAD R0, R40, R0, RZ ;  /* 0x0000000028007224 */ /* 0x000fe200078e02ff */
[----:B------:R-:W-:Y:S02]  /*3dd0*/  SEL R8, R10, R8, !P0 ;  /* 0x000000080a087207 */ /* 0x000fe40004000000 */
[----:B------:R-:W-:Y:S01]  /*3de0*/  SEL R2, R11, R12, !P4 ;  /* 0x0000000c0b027207 */ /* 0x000fe20006000000 */
[----:B------:R-:W-:Y:S01]  /*3df0*/  IMAD R12, R40, R9, RZ ;  /* 0x00000009280c7224 */ /* 0x000fe200078e02ff */
[C---:B------:R-:W-:Y:S01]  /*3e00*/  ISETP.GE.AND P0, PT, R8.reuse, R0, PT ;  /* 0x000000000800720c */ /* 0x040fe20003f06270 */
[----:B------:R-:W-:Y:S03]  /*3e10*/  IMAD.HI.U32 R0, R8, R4, RZ ;  /* 0x0000000408007227 */ /* 0x000fe600078e00ff */
[----:B------:R-:W-:Y:S02]  /*3e20*/  ISETP.GE.OR P0, PT, R2, R12, P0 ;  /* 0x0000000c0200720c */ /* 0x000fe40000706670 */
[-C--:B------:R-:W-:Y:S04]  /*3e30*/  SHF.R.U32.HI R0, RZ, R5.reuse, R0 ;  /* 0x00000005ff007219 */ /* 0x080fe80000011600 */
[----:B------:R-:W-:Y:S05]  /*3e40*/  SEL R13, R8, R0, !P2 ;  /* 0x00000000080d7207 */ /* 0x000fea0005000000 */
[----:B------:R-:W-:Y:S02]  /*3e50*/  IMAD.MOV R12, RZ, RZ, -R13 ;  /* 0x000000ffff0c7224 */ /* 0x000fe400078e0a0d */
[----:B------:R-:W-:Y:S04]  /*3e60*/  @!P0 IMAD.HI.U32 R0, R2, R4, RZ ;  /* 0x0000000402008227 */ /* 0x000fe800078e00ff */
[----:B------:R-:W-:Y:S01]  /*3e70*/  IMAD R12, R40, R12, R8 ;  /* 0x0000000c280c7224 */ /* 0x000fe200078e0208 */
[----:B------:R-:W-:Y:S04]  /*3e80*/  @!P0 SHF.R.U32.HI R0, RZ, R5, R0 ;  /* 0x00000005ff008219 */ /* 0x000fe80000011600 */
[----:B------:R-:W-:Y:S04]  /*3e90*/  @!P0 SEL R0, R2, R0, !P2 ;  /* 0x0000000002008207 */ /* 0x000fe80005000000 */
[----:B------:R-:W-:Y:S01]  /*3ea0*/  @!P0 IADD3 R13, PT, PT, R13, -R0, RZ ;  /* 0x800000000d0d8210 */ /* 0x000fe20007ffe0ff */
[----:B------:R-:W-:Y:S01]  /*3eb0*/  @!P0 IMAD R0, R9, R12, R0 ;  /* 0x0000000c09008224 */ /* 0x000fe200078e0200 */
[----:B------:R-:W-:Y:S01]  /*3ec0*/  IADD3 R9, PT, PT, -R8, RZ, RZ ;  /* 0x000000ff08097210 */ /* 0x000fe20007ffe1ff */
[--C-:B------:R-:W-:Y:S02]  /*3ed0*/  IMAD.MOV R12, RZ, RZ, -R2.reuse ;  /* 0x000000ffff0c7224 */ /* 0x100fe400078e0a02 */
[----:B------:R-:W-:Y:S02]  /*3ee0*/  @!P0 IMAD R8, R13, R40, R2 ;  /* 0x000000280d088224 */ /* 0x000fe400078e0202 */
[----:B------:R-:W-:Y:S02]  /*3ef0*/  @!P0 IMAD.MOV.U32 R2, RZ, RZ, R0 ;  /* 0x000000ffff028224 */ /* 0x000fe400078e0000 */
[----:B------:R-:W-:Y:S02]  /*3f00*/  IMAD R11, R3, R12, R11 ;  /* 0x0000000c030b7224 */ /* 0x000fe400078e020b */
[----:B------:R-:W-:Y:S02]  /*3f10*/  IMAD R10, R6, R9, R10 ;  /* 0x00000009060a7224 */ /* 0x000fe400078e020a */
[----:B------:R-:W-:Y:S02]  /*3f20*/  IMAD R11, R2, R3, R11 ;  /* 0x00000003020b7224 */ /* 0x000fe400078e020b */
[----:B------:R-:W-:Y:S02]  /*3f30*/  IMAD R10, R8, R6, R10 ;  /* 0x00000006080a7224 */ /* 0x000fe400078e020a */
.L_x_71:
[----:B------:R-:W-:Y:S05]  /*3f40*/  BRA.U UP1, `(.L_x_72) ;  /* 0x0000000101107547 */ /* 0x000fea000b800000 */
[----:B------:R-:W-:Y:S04]  /*3f50*/  MOV R2, UR6 ;  /* 0x0000000600027c02 */ /* 0x000fe80008000f00 */
[----:B------:R-:W-:Y:S04]  /*3f60*/  SHF.L.U32 R2, R2, 0x1f, RZ ;  /* 0x0000001f02027819 */ /* 0x000fe800000006ff */
[----:B------:R-:W2:Y:S02]  /*3f70*/  SYNCS.PHASECHK.TRANS64.TRYWAIT P0, [UR7+0x98], R2 ;  /* 0x00009802ff0075a7 */ /* 0x000ea40008001107 */
[----:B--2---:R-:W-:Y:S05]  /*3f80*/  @!P0 BRA `(.L_x_73) ;  /* 0x0000003c00388947 */ /* 0x004fea0003800000 */
.L_x_72:
[----:B------:R-:W-:Y:S02]  /*3f90*/  R2UR UR11, R15 ;  /* 0x000000000f0b72ca */ /* 0x000fe400000e0000 */
[----:B------:R-:W-:Y:S02]  /*3fa0*/  R2UR UR10, R14 ;  /* 0x000000000e0a72ca */ /* 0x000fe400000e0000 */
[----:B------:R-:W-:Y:S04]  /*3fb0*/  ISETP.NE.U32.AND P2, PT, RZ, UR4, PT ;  /* 0x00000004ff007c0c */ /* 0x000fe8000bf45070 */
[----:B------:R-:W-:Y:S05]  /*3fc0*/  ISETP.NE.AND.EX P2, PT, RZ, UR5, PT, P2 ;  /* 0x00000005ff007c0c */ /* 0x000fea000bf45320 */
[----:B------:R-:W-:Y:S02]  /*3fd0*/  USHF.L.U32 UR11, UR11, 0x7, URZ ;  /* 0x000000070b0b7899 */ /* 0x000fe400080006ff */
[----:B------:R-:W-:Y:S01]  /*3fe0*/  USHF.L.U32 UR10, UR10, 0x6, URZ ;  /* 0x000000060a0a7899 */ /* 0x000fe200080006ff */
[----:B------:R-:W-:Y:S11]  /*3ff0*/  BRA.U !UP4, `(.L_x_74) ;  /* 0x000000010c347547 */ /* 0x000ff6000b800000 */
[----:B------:R-:W-:Y:S01]  /*4000*/  UPLOP3.LUT UP0, UPT, UPT, UPT, UP3, 0x80, 0x8 ;  /* 0x000000000008789c */ /* 0x000fe20003f0f030 */
[----:B--2---:R-:W-:Y:S02]  /*4010*/  HFMA2 R0, -RZ, RZ, 0, 5.9604644775390625e-08 ;  /* 0x00000001ff007431 */ /* 0x004fe400000001ff */
[----:B------:R-:W-:Y:S03]  /*4020*/  IMAD.MOV.U32 R88, RZ, RZ, 0x1 ;  /* 0x00000001ff587424 */ /* 0x000fe600078e00ff */
[----:B------:R-:W-:Y:S05]  /*4030*/  PLOP3.LUT P0, PT, PT, PT, UP0, 0x80, 0x8 ;  /* 0x000000000008781c */ /* 0x000fea0003f0f008 */
[----:B------:R-:W2:Y:S01]  /*4040*/  @UP0 LDCU.64 UR14, c[0x0][0x888] ;  /* 0x00011100ff0e07ac */ /* 0x000ea20008000a00 */
[----:B------:R-:W-:Y:S07]  /*4050*/  @UP0 UIMAD UR8, UR36, UR4, URZ ;  /* 0x00000004240802a4 */ /* 0x000fee000f8e02ff */
[----:B------:R-:W-:Y:S01]  /*4060*/  @!P0 PRMT R88, R0, 0x7610, R88 ;  /* 0x0000761000588816 */ /* 0x000fe20000000058 */
[----:B--2---:R-:W-:Y:S03]  /*4070*/  @UP0 UIMAD.WIDE UR14, UR8, 0x4, UR14 ;  /* 0x00000004080e08a5 */ /* 0x004fe6000f8e020e */
[----:B------:R-:W2:Y:S03]  /*4080*/  @!UP0 LDCU UR8, c[0x0][0x880] ;  /* 0x00011000ff0887ac */ /* 0x000ea60008000800 */
[----:B------:R-:W-:Y:S01]  /*4090*/  IMAD.U32 R8, RZ, RZ, UR14 ;  /* 0x0000000eff087e24 */ /* 0x000fe2000f8e00ff */
[----:B------:R-:W-:Y:S05]  /*40a0*/  MOV R9, UR15 ;  /* 0x0000000f00097c02 */ /* 0x000fea0008000f00 */
[----:B-----5:R3:W5:Y:S02]  /*40b0*/  @P0 LDG.E R49, desc[UR46][R8.64] ;  /* 0x0000002e08310981 */ /* 0x020764000c1e1900 */
[----:B--23--:R-:W-:Y:S07]  /*40c0*/  @!P0 IMAD.U32 R49, RZ, RZ, UR8 ;  /* 0x00000008ff318e24 */ /* 0x00cfee000f8e00ff */
.L_x_74:
[----:B-----5:R-:W-:Y:S01]  /*40d0*/  @!P2 FSETP.EQ.AND P0, PT, R49, RZ, PT ;  /* 0x000000ff3100a20b */ /* 0x020fe20003f02000 */
[----:B------:R-:W-:Y:S01]  /*40e0*/  @!UPT UIADD3 URZ, UPT, UPT, URZ, URZ, URZ ;  /* 0x000000fffffff290 */ /* 0x000fe2000fffe0ff */
[----:B------:R-:W-:Y:S11]  /*40f0*/  @!P2 BRA `(.L_x_75) ;  /* 0x000000000014a947 */ /* 0x000ff60003800000 */
[----:B------:R-:W-:Y:S02]  /*4100*/  LOP3.LUT P2, RZ, R88, 0xff, RZ, 0xc0, !PT ;  /* 0x000000ff58ff7812 */ /* 0x000fe4000784c0ff */
[----:B------:R-:W-:Y:S04]  /*4110*/  PLOP3.LUT P0, PT, PT, PT, UP0, 0x80, 0x8 ;  /* 0x000000000008781c */ /* 0x000fe80003f0f008 */
[----:B------:R-:W-:Y:S07]  /*4120*/  PLOP3.LUT P0, PT, P0, PT, PT, 0x8, 0x80 ;  /* 0x000000000080781c */ /* 0x000fee000070e170 */
[----:B------:R-:W-:Y:S11]  /*4130*/  @P2 FSETP.EQ.AND P0, PT, R49, RZ, PT ;  /* 0x000000ff3100220b */ /* 0x000ff60003f02000 */
[----:B------:R-:W-:Y:S02]  /*4140*/  @!UPT UIADD3 URZ, UPT, UPT, URZ, URZ, URZ ;  /* 0x000000fffffff290 */ /* 0x000fe4000fffe0ff */
.L_x_75:
[----:B------:R-:W-:Y:S01]  /*4150*/  ULEA UR15, UR13, UR7, 0x3 ;  /* 0x000000070d0f7291 */ /* 0x000fe2000f8e18ff */
[----:B------:R-:W-:Y:S02]  /*4160*/  SHF.L.U32 R9, R29, 0x1f, RZ ;  /* 0x0000001f1d097819 */ /* 0x000fe400000006ff */
[----:B------:R-:W-:Y:S04]  /*4170*/  ELECT P4, URZ, PT ;  /* 0x0000000000ff782f */ /* 0x000fe80003880000 */
[----:B------:R-:W-:Y:S02]  /*4180*/  PLOP3.LUT P4, PT, P0, P4, PT, 0xf2, 0x2f ;  /* 0x00000000002f781c */ /* 0x000fe40000789e72 */
[----:B------:R-:W3:Y:S11]  /*4190*/  SYNCS.PHASECHK.TRANS64.TRYWAIT P2, [UR15+0x78], R9 ;  /* 0x00007809ff0075a7 */ /* 0x000ef6000804110f */
[----:B-1----:R-:W-:Y:S05]  /*41a0*/  @!P4 IADD3 R8, P0, PT, R30, 0x580, RZ ;  /* 0x000005801e08c810 */ /* 0x002fea0007f1e0ff */
[----:B--2---:R-:W-:Y:S01]  /*41b0*/  @!P4 IMAD.X R2, RZ, RZ, R31, P0 ;  /* 0x000000ffff02c224 */ /* 0x004fe200000e061f */
[----:B---3--:R-:W-:Y:S07]  /*41c0*/  @!P2 BRA `(.L_x_76) ;  /* 0x0000003800c0a947 */ /* 0x008fee0003800000 */
.L_x_151:
[----:B------:R-:W2:Y:S01]  /*41d0*/  LDC.64 R12, c[0x0][0xb18] ;  /* 0x0002c600ff0c7b82 */ /* 0x000ea20000000a00 */
[----:B------:R-:W-:Y:S01]  /*41e0*/  @!P4 R2UR UR8, R2 ;  /* 0x000000000208c2ca */ /* 0x000fe200000e0000 */
[----:B------:R-:W-:Y:S01]  /*41f0*/  VOTEU.ALL UP2, P4 ;  /* 0x0000000000ff7886 */ /* 0x000fe20002040000 */
[----:B------:R-:W-:Y:S01]  /*4200*/  @!P4 R2UR UR9, R8 ;  /* 0x000000000809c2ca */ /* 0x000fe200000e0000 */
[----:B------:R-:W-:Y:S01]  /*4210*/  VOTEU.ALL UP1, P4 ;  /* 0x0000000000ff7886 */ /* 0x000fe20002020000 */
[----:B-1----:R-:W-:Y:S03]  /*4220*/  @!P4 IMAD.MOV.U32 R0, RZ, RZ, 0x2000 ;  /* 0x00002000ff00c424 */ /* 0x002fe600078e00ff */
[----:B------:R-:W1:Y:S01]  /*4230*/  @!P1 LDC R2, c[0x0][0xb0c] ;  /* 0x0002c300ff029b82 */ /* 0x000e620000000800 */
[----:B------:R-:W-:Y:S01]  /*4240*/  UMOV UR20, 0x0 ;  /* 0x0000000000147882 */ /* 0x000fe20000000000 */
[----:B------:R-:W-:Y:S01]  /*4250*/  UMOV UR21, 0x10000000 ;  /* 0x1000000000157882 */ /* 0x000fe20000000000 */
[----:B------:R-:W-:Y:S01]  /*4260*/  UMOV UR12, UR36 ;  /* 0x00000024000c7c82 */ /* 0x000fe20008000000 */
[----:B------:R-:W-:Y:S01]  /*4270*/  UIADD3 UR14, UPT, UPT, UR13, 0x1, URZ ;  /* 0x000000010d0e7890 */ /* 0x000fe2000fffe0ff */
[----:B------:R-:W-:Y:S01]  /*4280*/  @P3 SHF.R.U32.HI R26, RZ, 0x10, R21 ;  /* 0x00000010ff1a3819 */ /* 0x000fe20000011615 */
[----:B------:R-:W-:Y:S02]  /*4290*/  VIADD R28, R28, 0x1 ;  /* 0x000000011c1c7836 */ /* 0x000fe40000000000 */
[----:B------:R-:W-:Y:S01]  /*42a0*/  IMAD.U32 R9, RZ, RZ, UR8 ;  /* 0x00000008ff097e24 */ /* 0x000fe2000f8e00ff */
[----:B------:R-:W-:Y:S01]  /*42b0*/  @!UP2 ULEA UR8, UR13, UR7, 0xd ;  /* 0x000000070d08a291 */ /* 0x000fe2000f8e68ff */
[----:B------:R-:W-:Y:S01]  /*42c0*/  IMAD.U32 R8, RZ, RZ, UR9 ;  /* 0x00000009ff087e24 */ /* 0x000fe2000f8e00ff */
[----:B------:R-:W-:Y:S02]  /*42d0*/  UIADD3 UR9, UPT, UPT, UR15, 0x60, URZ ;  /* 0x000000600f097890 */ /* 0x000fe4000fffe0ff */
[----:B------:R-:W-:Y:S01]  /*42e0*/  @!P4 R2UR UR19, R9 ;  /* 0x000000000913c2ca */ /* 0x000fe200000e0000 */
[----:B------:R-:W-:Y:S01]  /*42f0*/  @!UP2 UIADD3 UR8, UPT, UPT, UR8, 0x200, URZ ;  /* 0x000002000808a890 */ /* 0x000fe2000fffe0ff */
[----:B------:R-:W-:Y:S01]  /*4300*/  @!P4 R2UR UR18, R8 ;  /* 0x000000000812c2ca */ /* 0x000fe200000e0000 */
[----:B------:R-:W-:Y:S01]  /*4310*/  UISETP.NE.AND UP5, UPT, UR14, 0x3, UPT ;  /* 0x000000030e00788c */ /* 0x000fe2000bfa5270 */
[----:B------:R-:W3:Y:S01]  /*4320*/  LDC.64 R8, c[0x0][0xb10] ;  /* 0x0002c400ff087b82 */ /* 0x000ee20000000a00 */
[----:B------:R-:W-:Y:S02]  /*4330*/  UPRMT UR16, UR37, 0x654, UR9 ;  /* 0x0000065425107896 */ /* 0x000fe40008000009 */
[----:B------:R-:W-:Y:S02]  /*4340*/  USEL UR17, URZ, 0x1, UP5 ;  /* 0x00000001ff117887 */ /* 0x000fe4000a800000 */
[----:B------:R-:W-:Y:S04]  /*4350*/  USEL UR14, UR14, URZ, UP5 ;  /* 0x000000ff0e0e7287 */ /* 0x000fe8000a800000 */
[----:B------:R-:W-:Y:S01]  /*4360*/  ULEA UR13, UR14, UR7, 0x3 ;  /* 0x000000070e0d7291 */ /* 0x000fe2000f8e18ff */
[----:B------:R-:W-:Y:S01]  /*4370*/  LOP3.LUT R29, R29, UR17, RZ, 0x3c, !PT ;  /* 0x000000111d1d7c12 */ /* 0x000fe2000f8e3cff */
[----:B------:R1:W-:Y:S01]  /*4380*/  @!UP1 UTMALDG.3D [UR8], [UR18], desc[UR20] ;  /* 0x00001408120095b4 */ /* 0x0003e20008011000 */
[----:B------:R5:W-:Y:S02]  /*4390*/  @!P4 SYNCS.ARRIVE.TRANS64.RED.A0TR RZ, [UR15+0x60], R0 ;  /* 0x00006000ffffc9a7 */ /* 0x000be4000830040f */
[----:B------:R-:W-:Y:S01]  /*43a0*/  SHF.L.U32 R14, R29, 0x1f, RZ ;  /* 0x0000001f1d0e7819 */ /* 0x000fe200000006ff */
[C---:B---3--:R-:W-:Y:S01]  /*43b0*/  @!P1 IMAD.HI.U32 R8, R11.reuse, R8, RZ ;  /* 0x000000080b089227 */ /* 0x048fe200078e00ff */
[----:B--2---:R-:W-:Y:S02]  /*43c0*/  @!P1 ISETP.NE.AND P0, PT, R12, 0x1, PT ;  /* 0x000000010c00980c */ /* 0x004fe40003f05270 */
[----:B-1----:R-:W-:Y:S01]  /*43d0*/  @!P1 ISETP.NE.AND P2, PT, R2, 0x1, PT ;  /* 0x000000010200980c */ /* 0x002fe20003f45270 */
[----:B------:R-:W-:Y:S01]  /*43e0*/  SYNCS.ARRIVE.TRANS64.RED.A1T0 RZ, [UR16], RZ ;  /* 0x000000ffffff79a7 */ /* 0x000fe20008100410 */
[C---:B------:R-:W-:Y:S01]  /*43f0*/  @!P1 IMAD.HI.U32 R13, R10.reuse, R13, RZ ;  /* 0x0000000d0a0d9227 */ /* 0x040fe200078e00ff */
[----:B------:R-:W-:Y:S04]  /*4400*/  @!P1 SHF.R.U32.HI R8, RZ, R9, R8 ;  /* 0x00000009ff089219 */ /* 0x000fe80000011608 */
[----:B------:R-:W-:Y:S01]  /*4410*/  @!P1 SEL R8, R11, R8, !P2 ;  /* 0x000000080b089207 */ /* 0x000fe20005000000 */
[----:B------:R-:W1:Y:S01]  /*4420*/  SYNCS.PHASECHK.TRANS64.TRYWAIT P5, [UR13+0x78], R14 ;  /* 0x0000780eff0075a7 */ /* 0x000e6200080a110d */
[----:B-----5:R-:W2:Y:S02]  /*4430*/  @!P1 LDC R0, c[0x0][0xb20] ;  /* 0x0002c800ff009b82 */ /* 0x020ea40000000800 */
[----:B--2---:R-:W-:Y:S04]  /*4440*/  @!P1 SHF.R.U32.HI R0, RZ, R0, R13 ;  /* 0x00000000ff009219 */ /* 0x004fe8000001160d */
[----:B------:R-:W-:Y:S05]  /*4450*/  @!P1 SEL R9, R10, R0, !P0 ;  /* 0x000000000a099207 */ /* 0x000fea0004000000 */
[----:B------:R-:W-:Y:S02]  /*4460*/  @!P1 IMAD.IADD R0, R9, 0x1, -R8 ;  /* 0x0000000109009824 */ /* 0x000fe400078e0a08 */
[----:B------:R-:W-:Y:S02]  /*4470*/  @!P1 IMAD.IADD R8, R8, 0x1, -R9 ;  /* 0x0000000108089824 */ /* 0x000fe400078e0a09 */
[----:B------:R-:W-:Y:S02]  /*4480*/  @!P1 IMAD R11, R0, R2, R11 ;  /* 0x00000002000b9224 */ /* 0x000fe400078e020b */
[----:B------:R-:W-:Y:S01]  /*4490*/  @!P1 IMAD R10, R8, R12, R10 ;  /* 0x0000000c080a9224 */ /* 0x000fe200078e020a */
[----:B-1----:R-:W-:Y:S06]  /*44a0*/  @!P5 BRA `(.L_x_77) ;  /* 0x000000380020d947 */ /* 0x002fec0003800000 */
.L_x_153:
[----:B------:R-:W-:Y:S01]  /*44b0*/  @!P4 IADD3 R2, P0, PT, R30, 0x580, RZ ;  /* 0x000005801e02c810 */ /* 0x000fe20007f1e0ff */
[----:B------:R-:W-:Y:S01]  /*44c0*/  UMOV UR18, 0x0 ;  /* 0x0000000000127882 */ /* 0x000fe20000000000 */
[----:B------:R-:W-:Y:S01]  /*44d0*/  UMOV UR19, 0x10000000 ;  /* 0x1000000000137882 */ /* 0x000fe20000000000 */
[----:B------:R-:W-:Y:S01]  /*44e0*/  VOTEU.ALL UP1, P4 ;  /* 0x0000000000ff7886 */ /* 0x000fe20002020000 */
[----:B------:R-:W-:Y:S01]  /*44f0*/  @!P4 R2UR UR9, R2 ;  /* 0x000000000209c2ca */ /* 0x000fe200000e0000 */
[----:B-1----:R-:W-:Y:S01]  /*4500*/  @!P4 IMAD.X R0, RZ, RZ, R31, P0 ;  /* 0x000000ffff00c224 */ /* 0x002fe200000e061f */
[----:B------:R-:W-:Y:S01]  /*4510*/  UMOV UR12, UR36 ;  /* 0x00000024000c7c82 */ /* 0x000fe20008000000 */
[----:B------:R-:W-:Y:S01]  /*4520*/  @P3 R2UR UR36, R26 ;  /* 0x000000001a2432ca */ /* 0x000fe200000e0000 */
[----:B------:R-:W-:Y:S01]  /*4530*/  @!UP1 ULEA UR15, UR14, UR7, 0xd ;  /* 0x000000070e0f9291 */ /* 0x000fe2000f8e68ff */
[----:B------:R-:W-:Y:S01]  /*4540*/  ISETP.NE.AND P0, PT, R28, 0x2, PT ;  /* 0x000000021c00780c */ /* 0x000fe20003f05270 */
[----:B------:R-:W-:Y:S01]  /*4550*/  @!UP1 UIADD3 UR10, UPT, UPT, UR10, 0x20, URZ ;  /* 0x000000200a0a9890 */ /* 0x000fe2000fffe0ff */
[----:B------:R-:W-:Y:S01]  /*4560*/  @!P4 R2UR UR8, R0 ;  /* 0x000000000008c2ca */ /* 0x000fe200000e0000 */
[----:B------:R-:W-:Y:S01]  /*4570*/  IMAD.IADD R14, R10, 0x1, R86 ;  /* 0x000000010a0e7824 */ /* 0x000fe200078e0256 */
[----:B------:R-:W-:Y:S01]  /*4580*/  SEL R0, RZ, 0x1, P0 ;  /* 0x00000001ff007807 */ /* 0x000fe20000000000 */
[----:B------:R-:W-:Y:S01]  /*4590*/  IMAD.IADD R15, R11, 0x1, R87 ;  /* 0x000000010b0f7824 */ /* 0x000fe200078e0257 */
[----:B------:R-:W-:Y:S02]  /*45a0*/  SEL R28, R28, RZ, P0 ;  /* 0x000000ff1c1c7207 */ /* 0x000fe40000000000 */
[----:B------:R-:W-:Y:S01]  /*45b0*/  IMAD.U32 R8, RZ, RZ, UR9 ;  /* 0x00000009ff087e24 */ /* 0x000fe2000f8e00ff */
[----:B------:R-:W-:Y:S01]  /*45c0*/  UIADD3 UR9, UPT, UPT, UR13, 0x60, URZ ;  /* 0x000000600d097890 */ /* 0x000fe2000fffe0ff */
[----:B------:R-:W-:Y:S03]  /*45d0*/  LOP3.LUT R27, R27, R0, RZ, 0x3c, !PT ;  /* 0x000000001b1b7212 */ /* 0x000fe600078e3cff */
[----:B------:R-:W-:Y:S02]  /*45e0*/  @!P4 R2UR UR16, R8 ;  /* 0x000000000810c2ca */ /* 0x000fe400000e0000 */
[----:B------:R-:W-:Y:S01]  /*45f0*/  IMAD.U32 R9, RZ, RZ, UR8 ;  /* 0x00000008ff097e24 */ /* 0x000fe2000f8e00ff */
[----:B------:R-:W-:Y:S01]  /*4600*/  @!UP1 UIADD3 UR8, UPT, UPT, UR15, 0x200, URZ ;  /* 0x000002000f089890 */ /* 0x000fe2000fffe0ff */
[----:B------:R-:W-:Y:S01]  /*4610*/  VOTEU.ALL UP1, P4 ;  /* 0x0000000000ff7886 */ /* 0x000fe20002020000 */
[----:B------:R-:W-:Y:S02]  /*4620*/  UPRMT UR15, UR37, 0x654, UR9 ;  /* 0x00000654250f7896 */ /* 0x000fe40008000009 */
[----:B------:R-:W-:Y:S11]  /*4630*/  @!P4 R2UR UR17, R9 ;  /* 0x000000000911c2ca */ /* 0x000ff600000e0000 */
[----:B------:R-:W-:Y:S02]  /*4640*/  @!UPT UIADD3 URZ, UPT, UPT, URZ, URZ, URZ ;  /* 0x000000fffffff290 */ /* 0x000fe4000fffe0ff */
[----:B------:R2:W-:Y:S01]  /*4650*/  @!UP1 UTMALDG.3D [UR8], [UR16], desc[UR18] ;  /* 0x00001208100095b4 */ /* 0x0005e20008011000 */
[----:B------:R2:W-:Y:S01]  /*4660*/  @!P4 SYNCS.ARRIVE.TRANS64.RED.A0TR RZ, [UR13+0x60], R25 ;  /* 0x00006019ffffc9a7 */ /* 0x0005e2000830040d */
[----:B------:R-:W-:Y:S04]  /*4670*/  UIADD3 UR13, UPT, UPT, UR14, 0x1, URZ ;  /* 0x000000010e0d7890 */ /* 0x000fe8000fffe0ff */
[----:B------:R-:W-:Y:S04]  /*4680*/  UISETP.NE.AND UP1, UPT, UR13, 0x3, UPT ;  /* 0x000000030d00788c */ /* 0x000fe8000bf25270 */
[----:B------:R-:W-:Y:S02]  /*4690*/  USEL UR14, URZ, 0x1, UP1 ;  /* 0x00000001ff0e7887 */ /* 0x000fe40008800000 */
[----:B------:R-:W-:Y:S02]  /*46a0*/  USEL UR13, UR13, URZ, UP1 ;  /* 0x000000ff0d0d7287 */ /* 0x000fe40008800000 */
[----:B------:R-:W-:Y:S02]  /*46b0*/  UPLOP3.LUT UP1, UPT, UPT, UPT, UPT, 0x80, 0x8 ;  /* 0x000000000008789c */ /* 0x000fe40003f2f070 */
[----:B------:R-:W-:Y:S01]  /*46c0*/  LOP3.LUT R29, R29, UR14, RZ, 0x3c, !PT ;  /* 0x0000000e1d1d7c12 */ /* 0x000fe2000f8e3cff */
[----:B------:R-:W-:Y:S01]  /*46d0*/  SYNCS.ARRIVE.TRANS64.RED.A1T0 RZ, [UR15], RZ ;  /* 0x000000ffffff79a7 */ /* 0x000fe2000810040f */
[----:B------:R-:W-:Y:S07]  /*46e0*/  @P3 BRA `(.L_x_78) ;  /* 0xfffffff4001c3947 */ /* 0x000fee000383ffff */
[----:B------:R-:W-:Y:S01]  /*46f0*/  UIADD3 UR7, UPT, UPT, UR7, 0x78, URZ ;  /* 0x0000007807077890 */ /* 0x000fe2000fffe0ff */
[----:B------:R-:W-:-:S03]  /*4700*/  SHF.L.U32 R2, R29, 0x1f, RZ ;  /* 0x0000001f1d027819 */ /* 0x000fc600000006ff */
[----:B------:R-:W-:-:S09]  /*4710*/  ULEA UR4, UR13, UR7, 0x3 ;  /* 0x000000070d047291 */ /* 0x000fd2000f8e18ff */
[----:B------:R-:W1:Y:S02]  /*4720*/  SYNCS.PHASECHK.TRANS64.TRYWAIT P0, [UR4], R2 ;  /* 0x00000002ff0075a7 */ /* 0x000e640008001104 */
[----:B-1----:R-:W-:Y:S05]  /*4730*/  @!P0 BRA `(.L_x_79) ;  /* 0x0000003400948947 */ /* 0x002fea0003800000 */
.L_x_155:
        /* <DEDUP_REMOVED lines=9> */
.L_x_157:
[----:B------:R-:W-:-:S04]  /*47d0*/  UIADD3 UR5, UPT, UPT, UR5, 0x1, URZ ;  /* 0x0000000105057890 */ /* 0x000fc8000fffe0ff */
[----:B------:R-:W-:-:S04]  /*47e0*/  UISETP.NE.AND UP0, UPT, UR5, 0x3, UPT ;  /* 0x000000030500788c */ /* 0x000fc8000bf05270 */
[----:B------:R-:W-:Y:S02]  /*47f0*/  USEL UR4, URZ, 0x1, UP0 ;  /* 0x00000001ff047887 */ /* 0x000fe40008000000 */
[----:B------:R-:W-:-:S04]  /*4800*/  USEL UR5, UR5, URZ, UP0 ;  /* 0x000000ff05057287 */ /* 0x000fc80008000000 */
[----:B------:R-:W-:Y:S01]  /*4810*/  ULEA UR5, UR5, UR7, 0x3 ;  /* 0x0000000705057291 */ /* 0x000fe2000f8e18ff */
[----:B-1----:R-:W-:-:S04]  /*4820*/  LOP3.LUT R2, R29, UR4, RZ, 0x3c, !PT ;  /* 0x000000041d027c12 */ /* 0x002fc8000f8e3cff */
[----:B------:R-:W-:Y:S01]  /*4830*/  SHF.L.U32 R2, R2, 0x1f, RZ ;  /* 0x0000001f02027819 */ /* 0x000fe200000006ff */
[----:B------:R-:W-:-:S07]  /*4840*/  IMAD.U32 R0, RZ, RZ, UR5 ;  /* 0x00000005ff007e24 */ /* 0x000fce000f8e00ff */
.L_x_81:
[----:B-1----:R1:W3:Y:S02]  /*4850*/  SYNCS.PHASECHK.TRANS64.TRYWAIT P0, [R0+URZ], R2 ;  /* 0x00000002000075a7 */ /* 0x0022e400080011ff */
[----:B---3--:R-:W-:Y:S05]  /*4860*/  @!P0 NANOSLEEP.SYNCS 0x989680 ;  /* 0x009896800000895d */ /* 0x008fea0003900000 */
[----:B------:R-:W3:Y:S02]  /*4870*/  @!P0 SYNCS.PHASECHK.TRANS64 P0, [R0+URZ], R2 ;  /* 0x00000002000085a7 */ /* 0x000ee400080010ff */
[----:B--23--:R-:W-:Y:S05]  /*4880*/  @P0 EXIT ;  /* 0x000000000000094d */ /* 0x00cfea0003800000 */
[----:B------:R-:W-:Y:S05]  /*4890*/  BRA `(.L_x_81) ;  /* 0xfffffffc00ec7947 */ /* 0x000fea000383ffff */
.L_x_69:
[----:B------:R-:W-:-:S06]  /*48a0*/  UISETP.GE.AND UP1, UPT, UR8, 0x4, UPT ;  /* 0x000000040800788c */ /* 0x000fcc000bf26270 */
[----:B------:R-:W-:-:S13]  /*48b0*/  PLOP3.LUT P0, PT, PT, PT, UP1, 0x80, 0x8 ;  /* 0x000000000008781c */ /* 0x000fda0003f0f018 */
[----:B------:R-:W-:Y:S05]  /*48c0*/  @!P0 EXIT ;  /* 0x000000000000894d */ /* 0x000fea0003800000 */
[----:B------:R-:W-:Y:S01]  /*48d0*/  BAR.SYNC.DEFER_BLOCKING 0x6, 0xa0 ;  /* 0x0182800000007b1d */ /* 0x000fe20000010000 */
[C---:B------:R-:W-:Y:S01]  /*48e0*/  IMAD.SHL.U32 R2, R93.reuse, 0x20, RZ ;  /* 0x000000205d027824 */ /* 0x040fe200078e00ff */
[C---:B------:R-:W-:Y:S01]  /*48f0*/  LOP3.LUT R94, R93.reuse, 0x2, RZ, 0xc0, !PT ;  /* 0x000000025d5e7812 */ /* 0x040fe200078ec0ff */
[C---:B------:R-:W-:Y:S01]  /*4900*/  IMAD.SHL.U32 R99, R93.reuse, 0x4, RZ ;  /* 0x000000045d637824 */ /* 0x040fe200078e00ff */
[C---:B------:R-:W-:Y:S01]  /*4910*/  LOP3.LUT R100, R93.reuse, 0x60, RZ, 0xc0, !PT ;  /* 0x000000605d647812 */ /* 0x040fe200078ec0ff */
[C---:B------:R-:W-:Y:S01]  /*4920*/  IMAD.U32 R46, R93.reuse, 0x10000, RZ ;  /* 0x000100005d2e7824 */ /* 0x040fe200078e00ff */
[----:B------:R-:W-:Y:S02]  /*4930*/  UMOV UR48, 0x400 ;  /* 0x0000040000307882 */ /* 0x000fe40000000000 */
[----:B------:R-:W1:Y:S01]  /*4940*/  LDC R91, c[0x0][0x370] ;  /* 0x0000dc00ff5b7b82 */ /* 0x000e620000000800 */
[----:B------:R-:W-:Y:S01]  /*4950*/  ULEA UR48, UR37, UR48, 0x18 ;  /* 0x0000003025307291 */ /* 0x000fe2000f8ec0ff */
[----:B------:R-:W-:Y:S01]  /*4960*/  LOP3.LUT R3, R2, 0xc0, RZ, 0xc0, !PT ;  /* 0x000000c002037812 */ /* 0x000fe200078ec0ff */
[----:B------:R-:W-:Y:S01]  /*4970*/  IMAD.MOV.U32 R45, RZ, RZ, RZ ;  /* 0x000000ffff2d7224 */ /* 0x000fe200078e00ff */
[----:B------:R-:W-:Y:S01]  /*4980*/  LOP3.LUT R93, R93, 0x4, RZ, 0xc0, !PT ;  /* 0x000000045d5d7812 */ /* 0x000fe200078ec0ff */
[----:B------:R-:W-:Y:S01]  /*4990*/  UIADD3 UR52, UPT, UPT, UR48, 0x200, URZ ;  /* 0x0000020030347890 */ /* 0x000fe2000fffe0ff */
[----:B------:R-:W-:-:S02]  /*49a0*/  LOP3.LUT R99, R3, 0x18, R99, 0xf8, !PT ;  /* 0x0000001803637812 */ /* 0x000fc400078ef863 */
[----:B------:R-:W-:Y:S01]  /*49b0*/  CS2R R96, SRZ ;  /* 0x0000000000607805 */ /* 0x000fe2000001ff00 */
[----:B------:R-:W2:Y:S01]  /*49c0*/  LDC R42, c[0x0][0xb0c] ;  /* 0x0002c300ff2a7b82 */ /* 0x000ea20000000800 */
[----:B------:R-:W-:Y:S01]  /*49d0*/  LOP3.LUT R46, R46, 0x600000, RZ, 0xc0, !PT ;  /* 0x006000002e2e7812 */ /* 0x000fe200078ec0ff */
[----:B------:R-:W-:Y:S01]  /*49e0*/  IMAD.MOV.U32 R103, RZ, RZ, RZ ;  /* 0x000000ffff677224 */ /* 0x000fe200078e00ff */
[----:B------:R-:W-:Y:S01]  /*49f0*/  IADD3 R98, PT, PT, -R93, 0x2, RZ ;  /* 0x000000025d627810 */ /* 0x000fe20007ffe1ff */
[----:B------:R-:W-:Y:S01]  /*4a00*/  IMAD.MOV R94, RZ, RZ, -R94 ;  /* 0x000000ffff5e7224 */ /* 0x000fe200078e0a5e */
[----:B------:R-:W-:Y:S01]  /*4a10*/  LOP3.LUT R99, R99, 0xf20, R2, 0xf8, !PT ;  /* 0x00000f2063637812 */ /* 0x000fe200078ef802 */
[----:B------:R-:W-:Y:S01]  /*4a20*/  IMAD.MOV R93, RZ, RZ, -R93 ;  /* 0x000000ffff5d7224 */ /* 0x000fe200078e0a5d */
[----:B------:R-:W4:Y:S01]  /*4a30*/  LDCU.64 UR54, c[0x0][0x348] ;  /* 0x00006900ff3677ac */ /* 0x000f220008000a00 */
[----:B------:R-:W1:Y:S01]  /*4a40*/  LDC R89, c[0x0][0xb20] ;  /* 0x0002c800ff597b82 */ /* 0x000e620000000800 */
[----:B------:R-:W3:Y:S01]  /*4a50*/  LDS R0, [UR48+0x150] ;  /* 0x00015030ff007984 */ /* 0x000ee20008000800 */
[----:B------:R-:W-:Y:S01]  /*4a60*/  IMAD.SHL.U32 R98, R98, 0x10, RZ ;  /* 0x0000001062627824 */ /* 0x000fe200078e00ff */
[----:B------:R-:W-:Y:S01]  /*4a70*/  LEA R99, R99, UR52, 0x1 ;  /* 0x0000003463637c11 */ /* 0x000fe2000f8e08ff */
[----:B------:R-:W-:Y:S01]  /*4a80*/  UMOV UR51, 0x1 ;  /* 0x0000000100337882 */ /* 0x000fe20000000000 */
[----:B------:R-:W-:Y:S01]  /*4a90*/  UMOV UR56, URZ ;  /* 0x000000ff00387c82 */ /* 0x000fe20008000000 */
[----:B------:R-:W1:Y:S02]  /*4aa0*/  LDCU.64 UR38, c[0x0][0x888] ;  /* 0x00011100ff2677ac */ /* 0x000e640008000a00 */
[----:B------:R-:W1:Y:S01]  /*4ab0*/  LDC R41, c[0x0][0xb30] ;  /* 0x0002cc00ff297b82 */ /* 0x000e620000000800 */
[----:B------:R-:W1:Y:S01]  /*4ac0*/  LDCU.64 UR44, c[0x0][0x890] ;  /* 0x00011200ff2c77ac */ /* 0x000e620008000a00 */
[----:B------:R-:W-:Y:S01]  /*4ad0*/  UMOV UR50, URZ ;  /* 0x000000ff00327c82 */ /* 0x000fe20008000000 */
[----:B------:R-:W-:-:S05]  /*4ae0*/  UMOV UR49, URZ ;  /* 0x000000ff00317c82 */ /* 0x000fca0008000000 */
[----:B------:R-:W1:Y:S08]  /*4af0*/  LDC.64 R84, c[0x0][0xb10] ;  /* 0x0002c400ff547b82 */ /* 0x000e700000000a00 */
[----:B------:R-:W1:Y:S08]  /*4b00*/  LDC.64 R38, c[0x0][0xb18] ;  /* 0x0002c600ff267b82 */ /* 0x000e700000000a00 */
[----:B------:R-:W1:Y:S08]  /*4b10*/  LDC.64 R36, c[0x0][0xb28] ;  /* 0x0002ca00ff247b82 */ /* 0x000e700000000a00 */
[----:B------:R-:W1:Y:S01]  /*4b20*/  LDC.64 R82, c[0x0][0x8b0] ;  /* 0x00022c00ff527b82 */ /* 0x000e620000000a00 */
[----:B---3--:R-:W-:-:S07]  /*4b30*/  IMAD.IADD R46, R0, 0x1, R46 ;  /* 0x00000001002e7824 */ /* 0x008fce00078e022e */
[----:B------:R-:W3:Y:S08]  /*4b40*/  LDC.64 R80, c[0x0][0x8a8] ;  /* 0x00022a00ff507b82 */ /* 0x000ef00000000a00 */
[----:B--2-4-:R-:W1:Y:S02]  /*4b50*/  LDC R90, c[0x0][0x374] ;  /* 0x0000dd00ff5a7b82 */ /* 0x014e640000000800 */
.L_x_112:
[C---:B------:R-:W-:Y:S02]  /*4b60*/  LEA R0, R103.reuse, UR48, 0x3 ;  /* 0x0000003067007c11 */ /* 0x040fe4000f8e18ff */
[----:B------:R-:W-:Y:S02]  /*4b70*/  SHF.L.U32 R2, R96, 0x1f, RZ ;  /* 0x0000001f60027819 */ /* 0x000fe400000006ff */
[----:B------:R-:W-:Y:S02]  /*4b80*/  LEA R16, R103, UR48, 0x4 ;  /* 0x0000003067107c11 */ /* 0x000fe4000f8e20ff */
[----:B------:R-:W2:Y:S02]  /*4b90*/  SYNCS.PHASECHK.TRANS64.TRYWAIT P0, [R0+URZ+0xa0], R2 ;  /* 0x0000a002000075a7 */ /* 0x000ea400080011ff */
[----:B--2---:R-:W-:Y:S05]  /*4ba0*/  @!P0 BRA `(.L_x_82) ;  /* 0x0000003000a88947 */ /* 0x004fea0003800000 */
.L_x_158:
[----:B------:R-:W4:Y:S01]  /*4bb0*/  LDC.64 R10, c[0x0][0xb10] ;  /* 0x0002c400ff0a7b82 */ /* 0x000f220000000a00 */
[----:B------:R-:W3:Y:S01]  /*4bc0*/  LDS.128 R16, [R16+0x130] ;  /* 0x0001300010107984 */ /* 0x000ee20000000c00 */
[----:B-1----:R-:W-:Y:S01]  /*4bd0*/  ISETP.NE.AND P1, PT, R41, 0x1, PT ;  /* 0x000000012900780c */ /* 0x002fe20003f25270 */
[----:B--2---:R-:W-:Y:S01]  /*4be0*/  VIADD R0, R0, 0xb0 ;  /* 0x000000b000007836 */ /* 0x004fe20000000000 */
[----:B------:R-:W-:Y:S04]  /*4bf0*/  ISETP.GE.AND P0, PT, R40, 0x1, PT ;  /* 0x000000012800780c */ /* 0x000fe80003f06270 */
[----:B------:R-:W1:Y:S01]  /*4c00*/  LDC.64 R8, c[0x0][0xb18] ;  /* 0x0002c600ff087b82 */ /* 0x000e620000000a00 */
[----:B------:R-:W-:Y:S01]  /*4c10*/  PRMT R0, RZ, 0x654, R0 ;  /* 0x00000654ff007816 */ /* 0x000fe20000000000 */
[----:B------:R-:W-:Y:S01]  /*4c20*/  @!PT LDS RZ, [RZ] ;  /* 0x00000000fffff984 */ /* 0x000fe20000000800 */
[----:B------:R-:W-:Y:S01]  /*4c30*/  @!PT LDS RZ, [RZ] ;  /* 0x00000000fffff984 */ /* 0x000fe20000000800 */
[----:B------:R-:W-:Y:S01]  /*4c40*/  @!PT LDS RZ, [RZ] ;  /* 0x00000000fffff984 */ /* 0x000fe20000000800 */
[----:B------:R-:W-:Y:S01]  /*4c50*/  @!PT LDS RZ, [RZ] ;  /* 0x00000000fffff984 */ /* 0x000fe20000000800 */
[----:B------:R2:W-:Y:S06]  /*4c60*/  MEMBAR.ALL.CTA ;  /* 0x0000000000007992 */ /* 0x0005ec0000008000 */
[----:B--2---:R-:W2:Y:S01]  /*4c70*/  FENCE.VIEW.ASYNC.S ;  /* 0x00000000000073c6 */ /* 0x004ea20000000000 */
[----:B------:R-:W1:Y:S08]  /*4c80*/  @!P1 LDC R12, c[0x0][0xb20] ;  /* 0x0002c800ff0c9b82 */ /* 0x000e700000000800 */
[----:B------:R-:W1:Y:S01]  /*4c90*/  @!P1 LDC R7, c[0x0][0xb0c] ;  /* 0x0002c300ff079b82 */ /* 0x000e620000000800 */
[----:B--2---:R2:W-:Y:S01]  /*4ca0*/  SYNCS.ARRIVE.TRANS64.RED.A1T0 RZ, [R0+URZ], RZ ;  /* 0x000000ff00ff79a7 */ /* 0x0045e200081004ff */
[----:B---3--:R-:W-:Y:S04]  /*4cb0*/  LOP3.LUT P4, RZ, R18, 0x1, RZ, 0xc0, !PT ;  /* 0x0000000112ff7812 */ /* 0x008fe8000788c0ff */
[----:B------:R-:W-:Y:S09]  /*4cc0*/  P2R R101, PR, RZ, 0x10 ;  /* 0x00000010ff657803 */ /* 0x000ff20000000000 */
[----:B------:R-:W-:Y:S02]  /*4cd0*/  @P4 MOV R44, R16 ;  /* 0x00000010002c4202 */ /* 0x000fe40000000f00 */
[----:B------:R-:W-:Y:S01]  /*4ce0*/  @P4 LOP3.LUT R43, R17, 0xffff, RZ, 0xc0, !PT ;  /* 0x0000ffff112b4812 */ /* 0x000fe200078ec0ff */
[----:B--2-4-:R-:W-:Y:S06]  /*4cf0*/  @!P0 BRA `(.L_x_83) ;  /* 0x0000000000a48947 */ /* 0x014fec0003800000 */
[----:B------:R-:W-:Y:S01]  /*4d00*/  IMAD.HI.U32 R0, R90, R39, RZ ;  /* 0x000000275a007227 */ /* 0x000fe200078e00ff */
[----:B------:R-:W-:Y:S02]  /*4d10*/  ISETP.NE.AND P0, PT, R38, 0x1, PT ;  /* 0x000000012600780c */ /* 0x000fe40003f05270 */
[----:B------:R-:W-:Y:S01]  /*4d20*/  ISETP.NE.AND P2, PT, R40, 0x1, PT ;  /* 0x000000012800780c */ /* 0x000fe20003f45270 */
[----:B------:R-:W-:Y:S01]  /*4d30*/  IMAD.HI.U32 R4, R91, R84, RZ ;  /* 0x000000545b047227 */ /* 0x000fe200078e00ff */
[----:B------:R-:W-:Y:S02]  /*4d40*/  SHF.R.U32.HI R0, RZ, R89, R0 ;  /* 0x00000059ff007219 */ /* 0x000fe40000011600 */
[----:B------:R-:W-:Y:S01]  /*4d50*/  ISETP.NE.AND P3, PT, R42, 0x1, PT ;  /* 0x000000012a00780c */ /* 0x000fe20003f65270 */
[----:B------:R-:W-:Y:S01]  /*4d60*/  IMAD.HI.U32 R6, R43, R39, RZ ;  /* 0x000000272b067227 */ /* 0x000fe200078e00ff */
[-C--:B------:R-:W-:Y:S02]  /*4d70*/  SHF.R.U32.HI R4, RZ, R85.reuse, R4 ;  /* 0x00000055ff047219 */ /* 0x080fe40000011604 */
[----:B------:R-:W-:Y:S01]  /*4d80*/  SEL R0, R90, R0, !P0 ;  /* 0x000000005a007207 */ /* 0x000fe20004000000 */
[----:B------:R-:W-:Y:S01]  /*4d90*/  IMAD.HI.U32 R5, R44, R84, RZ ;  /* 0x000000542c057227 */ /* 0x000fe200078e00ff */
[----:B------:R-:W-:Y:S03]  /*4da0*/  SEL R4, R91, R4, !P3 ;  /* 0x000000045b047207 */ /* 0x000fe60005800000 */
[-C--:B------:R-:W-:Y:S01]  /*4db0*/  IMAD.HI.U32 R3, R0, R36.reuse, RZ ;  /* 0x0000002400037227 */ /* 0x080fe200078e00ff */
[----:B------:R-:W-:Y:S03]  /*4dc0*/  SHF.R.U32.HI R5, RZ, R85, R5 ;  /* 0x00000055ff057219 */ /* 0x000fe60000011605 */
[----:B------:R-:W-:Y:S01]  /*4dd0*/  IMAD.HI.U32 R2, R4, R36, RZ ;  /* 0x0000002404027227 */ /* 0x000fe200078e00ff */
[----:B------:R-:W-:Y:S02]  /*4de0*/  @P2 SHF.R.U32.HI R0, RZ, R37, R3 ;  /* 0x00000025ff002219 */ /* 0x000fe40000011603 */
[----:B------:R-:W-:Y:S02]  /*4df0*/  SHF.R.U32.HI R3, RZ, R89, R6 ;  /* 0x00000059ff037219 */ /* 0x000fe40000011606 */
[----:B------:R-:W-:Y:S01]  /*4e00*/  @P2 SHF.R.U32.HI R4, RZ, R37, R2 ;  /* 0x00000025ff042219 */ /* 0x000fe20000011602 */
[----:B------:R-:W-:Y:S01]  /*4e10*/  IMAD R0, R40, R0, RZ ;  /* 0x0000000028007224 */ /* 0x000fe200078e02ff */
[----:B------:R-:W-:Y:S02]  /*4e20*/  SEL R3, R43, R3, !P0 ;  /* 0x000000032b037207 */ /* 0x000fe40004000000 */
[----:B------:R-:W-:Y:S01]  /*4e30*/  SEL R2, R44, R5, !P3 ;  /* 0x000000052c027207 */ /* 0x000fe20005800000 */
[----:B------:R-:W-:Y:S01]  /*4e40*/  IMAD R5, R40, R4, RZ ;  /* 0x0000000428057224 */ /* 0x000fe200078e02ff */
[C---:B------:R-:W-:Y:S01]  /*4e50*/  ISETP.GE.AND P0, PT, R3.reuse, R0, PT ;  /* 0x000000000300720c */ /* 0x040fe20003f06270 */
[C---:B------:R-:W-:Y:S03]  /*4e60*/  IMAD.HI.U32 R0, R3.reuse, R36, RZ ;  /* 0x0000002403007227 */ /* 0x040fe600078e00ff */
[C---:B------:R-:W-:Y:S02]  /*4e70*/  ISETP.GE.OR P0, PT, R2.reuse, R5, P0 ;  /* 0x000000050200720c */ /* 0x040fe40000706670 */
[----:B------:R-:W-:Y:S04]  /*4e80*/  SHF.R.U32.HI R0, RZ, R37, R0 ;  /* 0x00000025ff007219 */ /* 0x000fe80000011600 */
[C---:B------:R-:W-:Y:S05]  /*4e90*/  SEL R6, R3.reuse, R0, !P2 ;  /* 0x0000000003067207 */ /* 0x040fea0005000000 */
        /* <DEDUP_REMOVED lines=14> */
[----:B------:R-:W-:Y:S07]  /*4f80*/  IMAD R43, R3, R38, R43 ;  /* 0x00000026032b7224 */ /* 0x000fee00078e022b */
.L_x_83:
[----:B-1----:R-:W-:Y:S01]  /*4f90*/  @!P1 ISETP.NE.AND P0, PT, R8, 0x1, PT ;  /* 0x000000010800980c */ /* 0x002fe20003f05270 */
[----:B------:R-:W-:Y:S01]  /*4fa0*/  @!P1 IMAD.HI.U32 R0, R44, R10, RZ ;  /* 0x0000000a2c009227 */ /* 0x000fe200078e00ff */
[----:B------:R-:W-:Y:S01]  /*4fb0*/  @!P1 ISETP.NE.AND P2, PT, R7, 0x1, PT ;  /* 0x000000010700980c */ /* 0x000fe20003f45270 */
[----:B------:R-:W-:Y:S01]  /*4fc0*/  ULOP3.LUT UP0, URZ, UR52, 0x1b0, URZ, 0xc0, !UPT ;  /* 0x000001b034ff7892 */ /* 0x000fe2000f80c0ff */
[----:B------:R-:W-:Y:S01]  /*4fd0*/  R2UR UR42, R15 ;  /* 0x000000000f2a72ca */ /* 0x000fe200000e0000 */
[----:B------:R-:W-:Y:S01]  /*4fe0*/  @!P1 IMAD.HI.U32 R2, R43, R9, RZ ;  /* 0x000000092b029227 */ /* 0x000fe200078e00ff */
[----:B------:R-:W-:Y:S02]  /*4ff0*/  @!P1 SHF.R.U32.HI R0, RZ, R11, R0 ;  /* 0x0000000bff009219 */ /* 0x000fe40000011600 */
[----:B------:R-:W-:Y:S01]  /*5000*/  R2UR UR41, R14 ;  /* 0x000000000e2972ca */ /* 0x000fe200000e0000 */
[----:B------:R-:W-:Y:S01]  /*5010*/  VIADD R103, R103, 0x1 ;  /* 0x0000000167677836 */ /* 0x000fe20000000000 */
[----:B------:R-:W-:Y:S02]  /*5020*/  @!P1 SHF.R.U32.HI R2, RZ, R12, R2 ;  /* 0x0000000cff029219 */ /* 0x000fe40000011602 */
[----:B------:R-:W-:Y:S02]  /*5030*/  @!P1 SEL R3, R44, R0, !P2 ;  /* 0x000000002c039207 */ /* 0x000fe40005000000 */
[----:B------:R-:W-:Y:S02]  /*5040*/  @!P1 SEL R2, R43, R2, !P0 ;  /* 0x000000022b029207 */ /* 0x000fe40004000000 */
[----:B------:R-:W-:Y:S01]  /*5050*/  @P4 SHF.R.U32.HI R95, RZ, 0x10, R17 ;  /* 0x00000010ff5f4819 */ /* 0x000fe20000011611 */
[----:B------:R-:W-:Y:S02]  /*5060*/  USHF.L.U32 UR42, UR42, 0x7, URZ ;  /* 0x000000072a2a7899 */ /* 0x000fe400080006ff */
[----:B------:R-:W-:Y:S02]  /*5070*/  @!P1 IMAD.IADD R0, R2, 0x1, -R3 ;  /* 0x0000000102009824 */ /* 0x000fe400078e0a03 */
[----:B------:R-:W-:Y:S01]  /*5080*/  @!P1 IMAD.IADD R2, R3, 0x1, -R2 ;  /* 0x0000000103029824 */ /* 0x000fe200078e0a02 */
[----:B------:R-:W-:Y:S01]  /*5090*/  USHF.L.U32 UR41, UR41, 0x6, URZ ;  /* 0x0000000629297899 */ /* 0x000fe200080006ff */
[----:B------:R-:W-:Y:S02]  /*50a0*/  @!P1 IMAD R44, R0, R7, R44 ;  /* 0x00000007002c9224 */ /* 0x000fe400078e022c */
[----:B------:R-:W-:Y:S01]  /*50b0*/  @!P1 IMAD R43, R2, R8, R43 ;  /* 0x00000008022b9224 */ /* 0x000fe200078e022b */
[----:B------:R-:W-:Y:S08]  /*50c0*/  BRA.U !UP0, `(.L_x_84) ;  /* 0x00000001087c7547 */ /* 0x000ff0000b800000 */
[----:B------:R-:W1:Y:S01]  /*50d0*/  LDCU.64 UR8, c[0x4][0x80] ;  /* 0x01001000ff0877ac */ /* 0x000e620008000a00 */
[----:B------:R-:W-:Y:S01]  /*50e0*/  MOV R2, 0x0 ;  /* 0x0000000000027802 */ /* 0x000fe20000000f00 */
[----:B------:R-:W-:Y:S02]  /*50f0*/  HFMA2 R12, -RZ, RZ, 0, 5.9604644775390625e-08 ;  /* 0x00000001ff0c7431 */ /* 0x000fe400000001ff */
[----:B------:R-:W-:Y:S01]  /*5100*/  IMAD.MOV.U32 R8, RZ, RZ, 0x70 ;  /* 0x00000070ff087424 */ /* 0x000fe200078e00ff */
[----:B------:R2:W3:Y:S01]  /*5110*/  LDC.64 R14, c[0x4][R2] ;  /* 0x01000000020e7b82 */ /* 0x0004e20000000a00 */
[----:B------:R-:W4:Y:S01]  /*5120*/  LDCU.64 UR6, c[0x4][0x88] ;  /* 0x01001100ff0677ac */ /* 0x000f220008000a00 */
[----:B------:R-:W-:Y:S01]  /*5130*/  IMAD.MOV.U32 R13, RZ, RZ, RZ ;  /* 0x000000ffff0d7224 */ /* 0x000fe200078e00ff */
[----:B------:R-:W2:Y:S01]  /*5140*/  LDCU.64 UR4, c[0x4][0x8] ;  /* 0x01000100ff0477ac */ /* 0x000ea20008000a00 */
[----:B-1----:R-:W-:Y:S01]  /*5150*/  MOV R5, UR9 ;  /* 0x0000000900057c02 */ /* 0x002fe20008000f00 */
[----:B------:R-:W-:Y:S01]  /*5160*/  IMAD.U32 R4, RZ, RZ, UR8 ;  /* 0x00000008ff047e24 */ /* 0x000fe2000f8e00ff */
[----:B----4-:R-:W-:Y:S01]  /*5170*/  MOV R7, UR7 ;  /* 0x0000000700077c02 */ /* 0x010fe20008000f00 */
[----:B------:R-:W-:Y:S01]  /*5180*/  IMAD.U32 R6, RZ, RZ, UR6 ;  /* 0x00000006ff067e24 */ /* 0x000fe2000f8e00ff */
[----:B--2---:R-:W-:Y:S01]  /*5190*/  MOV R11, UR5 ;  /* 0x00000005000b7c02 */ /* 0x004fe20008000f00 */
[----:B------:R-:W-:Y:S02]  /*51a0*/  IMAD.U32 R10, RZ, RZ, UR4 ;  /* 0x00000004ff0a7e24 */ /* 0x000fe4000f8e00ff */
[----:B------:R-:W-:Y:S07]  /*51b0*/  LEPC R20, `(.L_x_85) ;  /* 0x000000001014794e */ /* 0x000fee0000000000 */
[----:B---3-5:R-:W-:Y:S05]  /*51c0*/  CALL.ABS.NOINC R14 ;  /* 0x000000000e007343 */ /* 0x028fea0003c00000 */
.L_x_85:
[----:B------:R-:W1:Y:S01]  /*51d0*/  LDCU.64 UR8, c[0x4][0x80] ;  /* 0x01001000ff0877ac */ /* 0x000e620008000a00 */
[----:B------:R-:W2:Y:S01]  /*51e0*/  LDC.64 R2, c[0x4][R2] ;  /* 0x0100000002027b82 */ /* 0x000ea20000000a00 */
[----:B------:R-:W-:Y:S02]  /*51f0*/  HFMA2 R12, -RZ, RZ, 0, 5.9604644775390625e-08 ;  /* 0x00000001ff0c7431 */ /* 0x000fe400000001ff */
[----:B------:R-:W-:Y:S02]  /*5200*/  IMAD.MOV.U32 R8, RZ, RZ, 0x70 ;  /* 0x00000070ff087424 */ /* 0x000fe400078e00ff */
[----:B------:R-:W-:Y:S01]  /*5210*/  IMAD.MOV.U32 R13, RZ, RZ, RZ ;  /* 0x000000ffff0d7224 */ /* 0x000fe200078e00ff */
[----:B------:R-:W3:Y:S01]  /*5220*/  LDCU.64 UR6, c[0x4][0x88] ;  /* 0x01001100ff0677ac */ /* 0x000ee20008000a00 */
[----:B------:R-:W4:Y:S01]  /*5230*/  LDCU.64 UR4, c[0x4][0x8] ;  /* 0x01000100ff0477ac */ /* 0x000f220008000a00 */
[----:B-1----:R-:W-:Y:S02]  /*5240*/  MOV R4, UR8 ;  /* 0x0000000800047c02 */ /* 0x002fe40008000f00 */
[----:B------:R-:W-:Y:S02]  /*5250*/  MOV R5, UR9 ;  /* 0x0000000900057c02 */ /* 0x000fe40008000f00 */
[----:B---3--:R-:W-:Y:S01]  /*5260*/  MOV R7, UR7 ;  /* 0x0000000700077c02 */ /* 0x008fe20008000f00 */
[----:B------:R-:W-:Y:S01]  /*5270*/  IMAD.U32 R6, RZ, RZ, UR6 ;  /* 0x00000006ff067e24 */ /* 0x000fe2000f8e00ff */
[----:B----4-:R-:W-:Y:S01]  /*5280*/  MOV R11, UR5 ;  /* 0x00000005000b7c02 */ /* 0x010fe20008000f00 */
[----:B------:R-:W-:Y:S02]  /*5290*/  IMAD.U32 R10, RZ, RZ, UR4 ;  /* 0x00000004ff0a7e24 */ /* 0x000fe4000f8e00ff */
[----:B------:R-:W-:Y:S07]  /*52a0*/  LEPC R20, `(.L_x_84) ;  /* 0x000000001014794e */ /* 0x000fee0000000000 */
[----:B--2---:R-:W-:Y:S05]  /*52b0*/  CALL.ABS.NOINC R2 ;  /* 0x0000000002007343 */ /* 0x004fea0003c00000 */
.L_x_84:
[----:B------:R-:W-:Y:S01]  /*52c0*/  ISETP.NE.U32.AND P4, PT, R82, RZ, PT ;  /* 0x000000ff5200720c */ /* 0x000fe20003f85070 */
[----:B------:R-:W-:Y:S01]  /*52d0*/  UISETP.NE.AND UP2, UPT, UR53, URZ, UPT ;  /* 0x000000ff3500728c */ /* 0x000fe2000bf45270 */
[----:B------:R-:W-:Y:S01]  /*52e0*/  ISETP.NE.U32.AND P2, PT, RZ, UR38, PT ;  /* 0x00000026ff007c0c */ /* 0x000fe2000bf45070 */
[----:B------:R-:W-:Y:S01]  /*52f0*/  UISETP.NE.U32.AND UP1, UPT, UR44, URZ, UPT ;  /* 0x000000ff2c00728c */ /* 0x000fe2000bf25070 */
[----:B------:R-:W-:Y:S01]  /*5300*/  ISETP.NE.AND.EX P4, PT, R83, RZ, PT, P4 ;  /* 0x000000ff5300720c */ /* 0x000fe20003f85340 */
[----:B------:R-:W-:Y:S01]  /*5310*/  UPLOP3.LUT UP0, UPT, UPT, UPT, UPT, 0x40, 0x4 ;  /* 0x000000000004789c */ /* 0x000fe20003f0e870 */
[----:B------:R-:W-:Y:S01]  /*5320*/  ISETP.NE.AND.EX P2, PT, RZ, UR39, PT, P2 ;  /* 0x00000027ff007c0c */ /* 0x000fe2000bf45320 */
[----:B------:R-:W-:Y:S01]  /*5330*/  UISETP.NE.AND.EX UP1, UPT, UR45, URZ, UPT, UP1 ;  /* 0x000000ff2d00728c */ /* 0x000fe2000bf25310 */
[----:B------:R-:W-:Y:S04]  /*5340*/  PLOP3.LUT P1, PT, PT, PT, UP2, 0x80, 0x8 ;  /* 0x000000000008781c */ /* 0x000fe80003f2f028 */
[----:B------:R-:W-:Y:S06]  /*5350*/  @UP2 UPLOP3.LUT UP0, UPT, UPT, UPT, UP1, 0x80, 0x8 ;  /* 0x000000000008289c */ /* 0x000fec0003f0f010 */
[----:B------:R-:W-:Y:S01]  /*5360*/  PLOP3.LUT P0, PT, PT, PT, UP0, 0x80, 0x8 ;  /* 0x000000000008781c */ /* 0x000fe20003f0f008 */
[----:B------:R-:W-:Y:S01]  /*5370*/  @!UPT UIADD3 URZ, UPT, UPT, URZ, URZ, URZ ;  /* 0x000000fffffff290 */ /* 0x000fe2000fffe0ff */
[----:B------:R-:W-:Y:S11]  /*5380*/  BRA.U !UP1, `(.L_x_86) ;  /* 0x0000000109387547 */ /* 0x000ff6000b800000 */
[----:B------:R-:W-:Y:S01]  /*5390*/  UISETP.NE.U32.AND UP0, UPT, UR38, URZ, UPT ;  /* 0x000000ff2600728c */ /* 0x000fe2000bf05070 */
[----:B------:R-:W-:Y:S02]  /*53a0*/  HFMA2 R0, -RZ, RZ, 0, 5.9604644775390625e-08 ;  /* 0x00000001ff007431 */ /* 0x000fe400000001ff */
[----:B------:R-:W-:Y:S01]  /*53b0*/  IMAD.MOV.U32 R88, RZ, RZ, 0x1 ;  /* 0x00000001ff587424 */ /* 0x000fe200078e00ff */
[----:B------:R-:W-:Y:S06]  /*53c0*/  UISETP.NE.AND.EX UP0, UPT, UR39, URZ, UPT, UP0 ;  /* 0x000000ff2700728c */ /* 0x000fec000bf05300 */
[----:B------:R-:W-:Y:S05]  /*53d0*/  PLOP3.LUT P3, PT, PT, PT, UP0, 0x80, 0x8 ;  /* 0x000000000008781c */ /* 0x000fea0003f6f008 */
[----:B------:R-:W1:Y:S01]  /*53e0*/  @UP0 LDCU.64 UR6, c[0x0][0x888] ;  /* 0x00011100ff0607ac */ /* 0x000e620008000a00 */
[----:B------:R-:W-:Y:S07]  /*53f0*/  @UP0 UIMAD UR4, UR36, UR44, URZ ;  /* 0x0000002c240402a4 */ /* 0x000fee000f8e02ff */
[----:B------:R-:W-:Y:S01]  /*5400*/  @!P3 PRMT R88, R0, 0x7610, R88 ;  /* 0x000076100058b816 */ /* 0x000fe20000000058 */
[----:B-1----:R-:W-:Y:S03]  /*5410*/  @UP0 UIMAD.WIDE UR6, UR4, 0x4, UR6 ;  /* 0x00000004040608a5 */ /* 0x002fe6000f8e0206 */
[----:B------:R-:W1:Y:S03]  /*5420*/  @!UP0 LDCU UR4, c[0x0][0x880] ;  /* 0x00011000ff0487ac */ /* 0x000e660008000800 */
[----:B------:R-:W-:Y:S01]  /*5430*/  IMAD.U32 R2, RZ, RZ, UR6 ;  /* 0x00000006ff027e24 */ /* 0x000fe2000f8e00ff */
[----:B------:R-:W-:Y:S05]  /*5440*/  MOV R3, UR7 ;  /* 0x0000000700037c02 */ /* 0x000fea0008000f00 */
[----:B-----5:R2:W5:Y:S02]  /*5450*/  @P3 LDG.E R49, desc[UR46][R2.64] ;  /* 0x0000002e02313981 */ /* 0x020564000c1e1900 */
[----:B-12---:R-:W-:Y:S02]  /*5460*/  @!P3 IMAD.U32 R49, RZ, RZ, UR4 ;  /* 0x00000004ff31be24 */ /* 0x006fe4000f8e00ff */
.L_x_86:
[----:B------:R-:W-:Y:S05]  /*5470*/  @!P4 BRA `(.L_x_87) ;  /* 0x000000000020c947 */ /* 0x000fea0003800000 */
[----:B------:R-:W-:Y:S04]  /*5480*/  ISETP.NE.U32.AND P3, PT, R80, RZ, PT ;  /* 0x000000ff5000720c */ /* 0x000fe80003f65070 */
[----:B------:R-:W-:Y:S11]  /*5490*/  ISETP.NE.AND.EX P3, PT, R81, RZ, PT, P3 ;  /* 0x000000ff5100720c */ /* 0x000ff60003f65330 */
[----:B------:R-:W-:Y:S02]  /*54a0*/  @!UPT UIADD3 URZ, UPT, UPT, URZ, URZ, URZ ;  /* 0x000000fffffff290 */ /* 0x000fe4000fffe0ff */
[----:B------:R-:W1:Y:S01]  /*54b0*/  @P3 LDC.64 R2, c[0x0][0x8a8] ;  /* 0x00022a00ff023b82 */ /* 0x000e620000000a00 */
[----:B------:R-:W-:Y:S04]  /*54c0*/  @P3 IMAD R0, R82, UR36, RZ ;  /* 0x0000002452003c24 */ /* 0x000fe8000f8e02ff */
[----:B-1----:R-:W-:Y:S05]  /*54d0*/  @P3 IMAD.WIDE R2, R0, 0x4, R2 ;  /* 0x0000000400023825 */ /* 0x002fea00078e0202 */
[----:B-----5:R1:W5:Y:S02]  /*54e0*/  @P3 LDG.E R47, desc[UR46][R2.64] ;  /* 0x0000002e022f3981 */ /* 0x020364000c1e1900 */
[----:B-1----:R-:W2:Y:S02]  /*54f0*/  @!P3 LDC R47, c[0x0][0x8a0] ;  /* 0x00022800ff2fbb82 */ /* 0x002ea40000000800 */
.L_x_87:
[----:B-----5:R-:W-:Y:S01]  /*5500*/  FSETP.NEU.AND P3, PT, R49, RZ, PT ;  /* 0x000000ff3100720b */ /* 0x020fe20003f6d000 */
[----:B------:R-:W-:Y:S01]  /*5510*/  ULOP3.LUT UR4, UR51, 0x1, URZ, 0x3c, !UPT ;  /* 0x0000000133047892 */ /* 0x000fe2000f8e3cff */
[----:B------:R-:W-:Y:S01]  /*5520*/  SEL R4, RZ, 0xffffffff, P2 ;  /* 0xffffffffff047807 */ /* 0x000fe20001000000 */
[----:B------:R-:W-:Y:S01]  /*5530*/  IMAD.U32 R72, RZ, RZ, UR56 ;  /* 0x00000038ff487e24 */ /* 0x000fe2000f8e00ff */
[----:B------:R-:W-:Y:S01]  /*5540*/  @P1 LOP3.LUT P2, RZ, R88, 0xff, RZ, 0xc0, !PT ;  /* 0x000000ff58ff1812 */ /* 0x000fe2000784c0ff */
[----:B------:R-:W-:Y:S01]  /*5550*/  IMAD.SHL.U32 R106, R94, 0x10, RZ ;  /* 0x000000105e6a7824 */ /* 0x000fe200078e00ff */
[----:B------:R-:W-:Y:S01]  /*5560*/  @P1 SEL R0, RZ, 0xffffffff, P3 ;  /* 0xffffffffff001807 */ /* 0x000fe20001800000 */
[----:B------:R-:W-:Y:S01]  /*5570*/  IMAD.U32 R107, RZ, RZ, UR4 ;  /* 0x00000004ff6b7e24 */ /* 0x000fe2000f8e00ff */
[----:B------:R-:W-:Y:S01]  /*5580*/  LEA R73, R45, UR48, 0x3 ;  /* 0x000000302d497c11 */ /* 0x000fe2000f8e18ff */
[----:B------:R-:W-:Y:S01]  /*5590*/  IMAD.SHL.U32 R72, R72, 0x2000, RZ ;  /* 0x0000200048487824 */ /* 0x000fe200078e00ff */
[----:B------:R-:W-:Y:S01]  /*55a0*/  @P0 SEL R0, R4, R0, !P2 ;  /* 0x0000000004000207 */ /* 0x000fe20005000000 */
[----:B------:R-:W-:Y:S01]  /*55b0*/  IMAD.SHL.U32 R105, R93, 0x10, RZ ;  /* 0x000000105d697824 */ /* 0x000fe200078e00ff */
[----:B------:R-:W-:Y:S01]  /*55c0*/  PLOP3.LUT P2, PT, PT, PT, UP1, 0x80, 0x8 ;  /* 0x000000000008781c */ /* 0x000fe20003f4f018 */
[----:B------:R-:W-:Y:S01]  /*55d0*/  IMAD.IADD R67, R99, 0x1, R72 ;  /* 0x0000000163437824 */ /* 0x000fe200078e0248 */
[----:B------:R-:W-:Y:S01]  /*55e0*/  @P1 LOP3.LUT R0, R0, 0x1, RZ, 0xc0, !PT ;  /* 0x0000000100001812 */ /* 0x000fe200078ec0ff */
[----:B------:R-:W-:Y:S01]  /*55f0*/  BSSY B1, `(.L_x_88) ;  /* 0x0000039000017945 */ /* 0x000fe20003800000 */
[----:B------:R-:W-:Y:S01]  /*5600*/  LOP3.LUT P4, R102, R88, 0xff, RZ, 0xc0, !PT ;  /* 0x000000ff58667812 */ /* 0x000fe2000788c0ff */
[----:B------:R-:W-:Y:S01]  /*5610*/  IMAD.IADD R66, R67, 0x1, R106 ;  /* 0x0000000143427824 */ /* 0x000fe200078e026a */
[----:B------:R-:W-:Y:S01]  /*5620*/  ISETP.NE.U32.OR P5, PT, R0, 0x1, !P1 ;  /* 0x000000010000780c */ /* 0x000fe20004fa5470 */
[----:B------:R-:W-:Y:S01]  /*5630*/  IMAD.U32 R0, RZ, RZ, UR56 ;  /* 0x00000038ff007e24 */ /* 0x000fe2000f8e00ff */
[----:B------:R-:W-:Y:S01]  /*5640*/  SEL R3, RZ, 0xffffffff, P3 ;  /* 0xffffffffff037807 */ /* 0x000fe20001800000 */
[----:B------:R-:W-:Y:S01]  /*5650*/  IMAD.MOV.U32 R75, RZ, RZ, 0x1 ;  /* 0x00000001ff4b7424 */ /* 0x000fe200078e00ff */
[----:B------:R-:W-:Y:S01]  /*5660*/  P2R R104, PR, RZ, 0x20 ;  /* 0x00000020ff687803 */ /* 0x000fe20000000000 */
[----:B------:R-:W-:Y:S01]  /*5670*/  IMAD R48, R45, 0x40, R46 ;  /* 0x000000402d307824 */ /* 0x000fe200078e022e */
[----:B------:R-:W-:Y:S01]  /*5680*/  LEA R0, R0, UR48, 0x3 ;  /* 0x0000003000007c11 */ /* 0x000fe2000f8e18ff */
[----:B------:R-:W-:Y:S01]  /*5690*/  IMAD.U32 R74, RZ, RZ, UR56 ;  /* 0x00000038ff4a7e24 */ /* 0x000fe2000f8e00ff */
[----:B------:R-:W-:Y:S02]  /*56a0*/  @P2 SEL R3, R4, R3, !P4 ;  /* 0x0000000304032207 */ /* 0x000fe40006000000 */
[----:B------:R-:W-:Y:S02]  /*56b0*/  CS2R R78, SRZ ;  /* 0x00000000004e7805 */ /* 0x000fe4000001ff00 */
[----:B------:R-:W-:Y:S02]  /*56c0*/  CS2R R76, SRZ ;  /* 0x00000000004c7805 */ /* 0x000fe4000001ff00 */
[----:B------:R-:W-:Y:S02]  /*56d0*/  CS2R R70, SRZ ;  /* 0x0000000000467805 */ /* 0x000fe4000001ff00 */
[----:B------:R-:W-:Y:S02]  /*56e0*/  LOP3.LUT R3, R3, 0x1, RZ, 0xc0, !PT ;  /* 0x0000000103037812 */ /* 0x000fe400078ec0ff */
[----:B------:R-:W-:Y:S02]  /*56f0*/  CS2R R68, SRZ ;  /* 0x0000000000447805 */ /* 0x000fe4000001ff00 */
[----:B------:R-:W-:Y:S02]  /*5700*/  @P5 SHF.L.U32 R2, R107, 0x1f, RZ ;  /* 0x0000001f6b025819 */ /* 0x000fe400000006ff */
[----:B------:R-:W-:Y:S02]  /*5710*/  CS2R R62, SRZ ;  /* 0x00000000003e7805 */ /* 0x000fe4000001ff00 */
[----:B------:R-:W-:Y:S02]  /*5720*/  ISETP.NE.U32.AND P2, PT, R3, 0x1, PT ;  /* 0x000000010300780c */ /* 0x000fe40003f45070 */
[----:B------:R-:W-:Y:S01]  /*5730*/  CS2R R60, SRZ ;  /* 0x00000000003c7805 */ /* 0x000fe2000001ff00 */
[----:B------:R1:W3:Y:S01]  /*5740*/  @P5 SYNCS.PHASECHK.TRANS64.TRYWAIT P1, [R0+URZ+0x60], R2 ;  /* 0x00006002000055a7 */ /* 0x0002e200080211ff */
[----:B------:R-:W-:Y:S02]  /*5750*/  CS2R R58, SRZ ;  /* 0x00000000003a7805 */ /* 0x000fe4000001ff00 */
[----:B------:R-:W-:Y:S02]  /*5760*/  P2R R108, PR, RZ, 0x4 ;  /* 0x00000004ff6c7803 */ /* 0x000fe40000000000 */
[----:B------:R-:W-:Y:S01]  /*5770*/  CS2R R56, SRZ ;  /* 0x0000000000387805 */ /* 0x000fe2000001ff00 */
[----:B------:R-:W-:Y:S02]  /*5780*/  IMAD.IADD R65, R67, 0x1, R105 ;  /* 0x0000000143417824 */ /* 0x000fe400078e0269 */
[----:B------:R-:W-:Y:S01]  /*5790*/  IMAD.IADD R64, R98, 0x1, R66 ;  /* 0x0000000162407824 */ /* 0x000fe200078e0242 */
[----:B-1----:R-:W-:Y:S04]  /*57a0*/  SHF.L.U32 R2, R97, 0x1f, RZ ;  /* 0x0000001f61027819 */ /* 0x002fe800000006ff */
[----:B------:R1:W4:Y:S01]  /*57b0*/  SYNCS.PHASECHK.TRANS64.TRYWAIT P0, [R73+URZ+0xc0], R2 ;  /* 0x0000c002490075a7 */ /* 0x00032200080011ff */
[----:B---3--:R-:W-:Y:S01]  /*57c0*/  @P5 SEL R75, RZ, 0x1, !P1 ;  /* 0x00000001ff4b5807 */ /* 0x008fe20004800000 */
[----:B-1----:R-:W-:Y:S06]  /*57d0*/  @!P5 BRA `(.L_x_89) ;  /* 0x000000000068d947 */ /* 0x002fec0003800000 */
[----:B------:R-:W-:Y:S01]  /*57e0*/  ISETP.NE.AND P1, PT, R75, RZ, PT ;  /* 0x000000ff4b00720c */ /* 0x000fe20003f25270 */
[----:B------:R-:W-:Y:S01]  /*57f0*/  BSSY B0, `(.L_x_90) ;  /* 0x000000d000007945 */ /* 0x000fe20003800000 */
[----:B------:R-:W-:Y:S02]  /*5800*/  CS2R R58, SRZ ;  /* 0x00000000003a7805 */ /* 0x000fe4000001ff00 */
[----:B------:R-:W-:Y:S02]  /*5810*/  CS2R R56, SRZ ;  /* 0x0000000000387805 */ /* 0x000fe4000001ff00 */
[----:B------:R-:W-:Y:S02]  /*5820*/  CS2R R62, SRZ ;  /* 0x00000000003e7805 */ /* 0x000fe4000001ff00 */
[----:B------:R-:W-:Y:S02]  /*5830*/  CS2R R60, SRZ ;  /* 0x00000000003c7805 */ /* 0x000fe4000001ff00 */
[----:B------:R-:W-:Y:S02]  /*5840*/  CS2R R70, SRZ ;  /* 0x0000000000467805 */ /* 0x000fe4000001ff00 */
[----:B------:R-:W-:Y:S02]  /*5850*/  CS2R R68, SRZ ;  /* 0x0000000000447805 */ /* 0x000fe4000001ff00 */
[----:B------:R-:W-:Y:S02]  /*5860*/  CS2R R78, SRZ ;  /* 0x00000000004e7805 */ /* 0x000fe4000001ff00 */
[----:B------:R-:W-:Y:S01]  /*5870*/  CS2R R76, SRZ ;  /* 0x00000000004c7805 */ /* 0x000fe2000001ff00 */
[----:B------:R-:W-:Y:S06]  /*5880*/  @P1 BRA `(.L_x_91) ;  /* 0x00000000000c1947 */ /* 0x000fec0003800000 */
[----:B------:R-:W-:Y:S04]  /*5890*/  SHF.L.U32 R3, R107, 0x1f, RZ ;  /* 0x0000001f6b037819 */ /* 0x000fe800000006ff */
[----:B------:R-:W1:Y:S02]  /*58a0*/  SYNCS.PHASECHK.TRANS64.TRYWAIT P1, [R0+URZ+0x60], R3 ;  /* 0x00006003000075a7 */ /* 0x000e6400080211ff */
[----:B-1----:R-:W-:Y:S05]  /*58b0*/  @!P1 BRA `(.L_x_92) ;  /* 0x0000002400789947 */ /* 0x002fea0003800000 */
.L_x_91:
[----:B------:R-:W-:Y:S05]  /*58c0*/  BSYNC B0 ;  /* 0x0000000000007941 */ /* 0x000fea0003800000 */
.L_x_90:
[----:B------:R-:W-:Y:S01]  /*58d0*/  ISETP.NE.AND P1, PT, R108, RZ, PT ;  /* 0x000000ff6c00720c */ /* 0x000fe20003f25270 */
[----:B------:R-:W-:Y:S04]  /*58e0*/  UIADD3 UR5, UPT, UPT, UR56, 0x1, URZ ;  /* 0x0000000138057890 */ /* 0x000fe8000fffe0ff */
[----:B------:R-:W-:Y:S04]  /*58f0*/  UISETP.NE.AND UP0, UPT, UR5, 0x3, UPT ;  /* 0x000000030500788c */ /* 0x000fe8000bf05270 */
[----:B------:R-:W-:Y:S02]  /*5900*/  USEL UR4, URZ, 0x1, UP0 ;  /* 0x00000001ff047887 */ /* 0x000fe40008000000 */
[----:B------:R-:W-:Y:S02]  /*5910*/  USEL UR5, UR5, URZ, UP0 ;  /* 0x000000ff05057287 */ /* 0x000fe40008000000 */
[----:B------:R3:W1:Y:S02]  /*5920*/  @P1 LDS.128 R56, [R67] ;  /* 0x0000000043381984 */ /* 0x0006640000000c00 */
[----:B------:R-:W-:Y:S02]  /*5930*/  LOP3.LUT R107, R107, UR4, RZ, 0x3c, !PT ;  /* 0x000000046b6b7c12 */ /* 0x000fe4000f8e3cff */
[----:B------:R3:W1:Y:S01]  /*5940*/  @P1 LDS.128 R60, [R66+0x10] ;  /* 0x00001000423c1984 */ /* 0x0006620000000c00 */
[----:B------:R-:W-:Y:S03]  /*5950*/  IMAD.U32 R74, RZ, RZ, UR5 ;  /* 0x00000005ff4a7e24 */ /* 0x000fe6000f8e00ff */
[----:B------:R3:W1:Y:S04]  /*5960*/  @P1 LDS.128 R68, [R65+0x20] ;  /* 0x0000200041441984 */ /* 0x0006680000000c00 */
[----:B------:R3:W1:Y:S02]  /*5970*/  @P1 LDS.128 R76, [R64+0x10] ;  /* 0x00001000404c1984 */ /* 0x0006640000000c00 */
.L_x_89:
[----:B------:R-:W-:Y:S05]  /*5980*/  BSYNC B1 ;  /* 0x0000000000017941 */ /* 0x000fea0003800000 */
.L_x_88:
[----:B-1----:R-:W-:Y:S04]  /*5990*/  SHF.R.U32.HI R0, RZ, 0x15, R48 ;  /* 0x00000015ff007819 */ /* 0x002fe80000011630 */
[----:B------:R-:W-:Y:S01]  /*59a0*/  LOP3.LUT P1, RZ, R0, 0x3, R92, 0x48, !PT ;  /* 0x0000000300ff7812 */ /* 0x000fe2000782485c */
[----:B------:R-:W-:Y:S01]  /*59b0*/  @!UPT UIADD3 URZ, UPT, UPT, URZ, URZ, URZ ;  /* 0x000000fffffff290 */ /* 0x000fe2000fffe0ff */
[----:B----4-:R-:W-:Y:S11]  /*59c0*/  @P0 BRA `(.L_x_93) ;  /* 0x0000000000080947 */ /* 0x010ff60003800000 */
[----:B------:R-:W1:Y:S02]  /*59d0*/  SYNCS.PHASECHK.TRANS64.TRYWAIT P0, [R73+URZ+0xc0], R2 ;  /* 0x0000c002490075a7 */ /* 0x000e6400080011ff */
[----:B-1----:R-:W-:Y:S05]  /*59e0*/  @!P0 BRA `(.L_x_94) ;  /* 0x0000002400408947 */ /* 0x002fea0003800000 */
.L_x_93:
[----:B------:R-:W-:Y:S05]  /*59f0*/  @!P1 BRA `(.L_x_95) ;  /* 0x0000000000409947 */ /* 0x000fea0003800000 */
[----:B------:R-:W4:Y:S01]  /*5a00*/  LDCU.64 UR8, c[0x4][0x70] ;  /* 0x01000e00ff0877ac */ /* 0x000f220008000a00 */
[----:B------:R-:W-:Y:S01]  /*5a10*/  MOV R3, 0x0 ;  /* 0x0000000000037802 */ /* 0x000fe20000000f00 */
[----:B------:R-:W-:Y:S02]  /*5a20*/  HFMA2 R12, -RZ, RZ, 0, 5.9604644775390625e-08 ;  /* 0x00000001ff0c7431 */ /* 0x000fe400000001ff */
[----:B------:R-:W-:Y:S02]  /*5a30*/  IMAD.MOV.U32 R8, RZ, RZ, 0x192 ;  /* 0x00000192ff087424 */ /* 0x000fe400078e00ff */
[----:B------:R-:W-:Y:S01]  /*5a40*/  IMAD.MOV.U32 R13, RZ, RZ, RZ ;  /* 0x000000ffff0d7224 */ /* 0x000fe200078e00ff */
[----:B------:R-:W5:Y:S01]  /*5a50*/  LDCU.64 UR6, c[0x4][0x78] ;  /* 0x01000f00ff0677ac */ /* 0x000f620008000a00 */
[----:B-1----:R-:W1:Y:S01]  /*5a60*/  LDC.64 R2, c[0x4][R3] ;  /* 0x0100000003027b82 */ /* 0x002e620000000a00 */
[----:B------:R-:W2:Y:S01]  /*5a70*/  LDCU.64 UR4, c[0x4][0x10] ;  /* 0x01000200ff0477ac */ /* 0x000ea20008000a00 */
[----:B----4-:R-:W-:Y:S01]  /*5a80*/  MOV R5, UR9 ;  /* 0x0000000900057c02 */ /* 0x010fe20008000f00 */
[----:B------:R-:W-:Y:S01]  /*5a90*/  IMAD.U32 R4, RZ, RZ, UR8 ;  /* 0x00000008ff047e24 */ /* 0x000fe2000f8e00ff */
[----:B-----5:R-:W-:Y:S01]  /*5aa0*/  MOV R7, UR7 ;  /* 0x0000000700077c02 */ /* 0x020fe20008000f00 */
[----:B------:R-:W-:Y:S01]  /*5ab0*/  IMAD.U32 R6, RZ, RZ, UR6 ;  /* 0x00000006ff067e24 */ /* 0x000fe2000f8e00ff */
[----:B--2---:R-:W-:Y:S01]  /*5ac0*/  MOV R11, UR5 ;  /* 0x00000005000b7c02 */ /* 0x004fe20008000f00 */
[----:B------:R-:W-:Y:S02]  /*5ad0*/  IMAD.U32 R10, RZ, RZ, UR4 ;  /* 0x00000004ff0a7e24 */ /* 0x000fe4000f8e00ff */
[----:B------:R-:W-:Y:S07]  /*5ae0*/  LEPC R20, `(.L_x_95) ;  /* 0x000000001014794e */ /* 0x000fee0000000000 */
[----:B-1-3--:R-:W-:Y:S05]  /*5af0*/  CALL.ABS.NOINC R2 ;  /* 0x0000000002007343 */ /* 0x00afea0003c00000 */
.L_x_95:
[----:B------:R-:W-:Y:S05]  /*5b00*/  WARPSYNC.ALL ;  /* 0x0000000000007948 */ /* 0x000fea0003800000 */
[----:B------:R-:W-:Y:S01]  /*5b10*/  R2UR UR4, R48 ;  /* 0x00000000300472ca */ /* 0x000fe200000e0000 */
[--C-:B------:R-:W-:Y:S01]  /*5b20*/  HADD2.F32 R50, -RZ, R56.reuse.H0_H0 ;  /* 0x20000038ff327230 */ /* 0x100fe20000004100 */
[----:B------:R-:W-:Y:S01]  /*5b30*/  ISETP.NE.AND P0, PT, R100, RZ, PT ;  /* 0x000000ff6400720c */ /* 0x000fe20003f05270 */
[----:B------:R-:W-:Y:S01]  /*5b40*/  HADD2.F32 R51, -RZ, R56.H1_H1 ;  /* 0x30000038ff337230 */ /* 0x000fe20000004100 */
[----:B------:R-:W-:Y:S01]  /*5b50*/  BSSY.RECONVERGENT B0, `(.L_x_96) ;  /* 0x0000083000007945 */ /* 0x000fe20003800200 */
[--C-:B------:R-:W-:Y:S08]  /*5b60*/  HADD2.F32 R52, -RZ, R57.reuse.H0_H0 ;  /* 0x20000039ff347230 */ /* 0x100ff00000004100 */
[----:B------:R-:W2:Y:S02]  /*5b70*/  LDTM.x32 R4, tmem[UR4] ;  /* 0x00000004000479ee */ /* 0x000ea400082c0000 */
[C---:B--2---:R-:W-:Y:S01]  /*5b80*/  FMUL R0, R47.reuse, R4 ;  /* 0x000000042f007220 */ /* 0x044fe20000400000 */
[C---:B-1----:R-:W-:Y:S01]  /*5b90*/  FMUL R2, R47.reuse, R5 ;  /* 0x000000052f027220 */ /* 0x042fe20000400000 */
[C---:B------:R-:W-:Y:S01]  /*5ba0*/  FMUL R4, R47.reuse, R8 ;  /* 0x000000082f047220 */ /* 0x040fe20000400000 */
[----:B------:R-:W-:Y:S01]  /*5bb0*/  FMUL R3, R47, R6 ;  /* 0x000000062f037220 */ /* 0x000fe20000400000 */
[C---:B------:R-:W-:Y:S01]  /*5bc0*/  FFMA R0, R49.reuse, R50, R0 ;  /* 0x0000003231007223 */ /* 0x040fe20000000000 */
[----:B------:R-:W-:Y:S01]  /*5bd0*/  FFMA R2, R49, R51, R2 ;  /* 0x0000003331027223 */ /* 0x000fe20000000002 */
[C---:B------:R-:W-:Y:S01]  /*5be0*/  FMUL R5, R47.reuse, R9 ;  /* 0x000000092f057220 */ /* 0x040fe20000400000 */
        /* <DEDUP_REMOVED lines=16> */
[----:B------:R-:W-:Y:S02]  /*5cf0*/  HADD2.F32 R32, -RZ, R57.H1_H1 ;  /* 0x30000039ff207230 */ /* 0x000fe40000004100 */
[C---:B------:R-:W-:Y:S01]  /*5d00*/  FMUL R26, R47.reuse, R30 ;  /* 0x0000001e2f1a7220 */ /* 0x040fe20000400000 */
[----:B------:R-:W-:Y:S01]  /*5d10*/  FMUL R29, R47, R33 ;  /* 0x000000212f1d7220 */ /* 0x000fe20000400000 */
[--C-:B------:R-:W-:Y:S02]  /*5d20*/  HADD2.F32 R33, -RZ, R58.reuse.H0_H0 ;  /* 0x2000003aff217230 */ /* 0x100fe40000004100 */
[----:B------:R-:W-:Y:S01]  /*5d30*/  FFMA R3, R49, R52, R3 ;  /* 0x0000003431037223 */ /* 0x000fe20000000003 */
[C---:B------:R-:W-:Y:S01]  /*5d40*/  FMUL R7, R47.reuse, R7 ;  /* 0x000000072f077220 */ /* 0x040fe20000400000 */
[----:B------:R-:W-:Y:S01]  /*5d50*/  FMUL R30, R47, R34 ;  /* 0x000000222f1e7220 */ /* 0x000fe20000400000 */
[----:B------:R-:W-:Y:S01]  /*5d60*/  HADD2.F32 R34, -RZ, R58.H1_H1 ;  /* 0x3000003aff227230 */ /* 0x000fe20000004100 */
[----:B------:R-:W-:Y:S01]  /*5d70*/  F2FP.F16.F32.PACK_AB R52, R2, R0 ;  /* 0x000000000234723e */ /* 0x000fe200000000ff */
[--C-:B------:R-:W-:Y:S02]  /*5d80*/  HADD2.F32 R0, -RZ, R59.reuse.H0_H0 ;  /* 0x2000003bff007230 */ /* 0x100fe40000004100 */
[C---:B------:R-:W-:Y:S01]  /*5d90*/  FFMA R7, R49.reuse, R32, R7 ;  /* 0x0000002031077223 */ /* 0x040fe20000000007 */
[----:B------:R-:W-:Y:S02]  /*5da0*/  HADD2.F32 R2, -RZ, R59.H1_H1 ;  /* 0x3000003bff027230 */ /* 0x000fe40000004100 */
[C---:B------:R-:W-:Y:S01]  /*5db0*/  FFMA R4, R49.reuse, R33, R4 ;  /* 0x0000002131047223 */ /* 0x040fe20000000004 */
[C---:B------:R-:W-:Y:S01]  /*5dc0*/  FFMA R5, R49.reuse, R34, R5 ;  /* 0x0000002231057223 */ /* 0x040fe20000000005 */
[----:B------:R-:W-:Y:S01]  /*5dd0*/  FFMA R6, R49, R0, R6 ;  /* 0x0000000031067223 */ /* 0x000fe20000000006 */
[--C-:B------:R-:W-:Y:S02]  /*5de0*/  HADD2.F32 R0, -RZ, R60.reuse.H0_H0 ;  /* 0x2000003cff007230 */ /* 0x100fe40000004100 */
[----:B------:R-:W-:Y:S01]  /*5df0*/  FMUL R11, R47, R11 ;  /* 0x0000000b2f0b7220 */ /* 0x000fe20000400000 */
[----:B------:R-:W-:Y:S01]  /*5e00*/  F2FP.F16.F32.PACK_AB R53, R7, R3 ;  /* 0x000000030735723e */ /* 0x000fe200000000ff */
[--C-:B------:R-:W-:Y:S02]  /*5e10*/  HADD2.F32 R3, -RZ, R61.reuse.H0_H0 ;  /* 0x2000003dff037230 */ /* 0x100fe40000004100 */
[----:B------:R-:W-:Y:S01]  /*5e20*/  FMUL R15, R47, R15 ;  /* 0x0000000f2f0f7220 */ /* 0x000fe20000400000 */
[C---:B------:R-:W-:Y:S01]  /*5e30*/  FFMA R11, R49.reuse, R2, R11 ;  /* 0x00000002310b7223 */ /* 0x040fe2000000000b */
[----:B------:R-:W-:Y:S02]  /*5e40*/  HADD2.F32 R2, -RZ, R60.H1_H1 ;  /* 0x3000003cff027230 */ /* 0x000fe40000004100 */
[----:B------:R-:W-:Y:S01]  /*5e50*/  FFMA R8, R49, R0, R8 ;  /* 0x0000000031087223 */ /* 0x000fe20000000008 */
[----:B------:R-:W-:Y:S02]  /*5e60*/  HADD2.F32 R0, -RZ, R61.H1_H1 ;  /* 0x3000003dff007230 */ /* 0x000fe40000004100 */
[C---:B------:R-:W-:Y:S01]  /*5e70*/  FMUL R19, R47.reuse, R19 ;  /* 0x000000132f137220 */ /* 0x040fe20000400000 */
[----:B------:R-:W-:Y:S01]  /*5e80*/  FMUL R23, R47, R23 ;  /* 0x000000172f177220 */ /* 0x000fe20000400000 */
[C---:B------:R-:W-:Y:S01]  /*5e90*/  FFMA R9, R49.reuse, R2, R9 ;  /* 0x0000000231097223 */ /* 0x040fe20000000009 */
[C---:B------:R-:W-:Y:S01]  /*5ea0*/  FFMA R10, R49.reuse, R3, R10 ;  /* 0x00000003310a7223 */ /* 0x040fe2000000000a */
[----:B------:R-:W-:Y:S01]  /*5eb0*/  FFMA R15, R49, R0, R15 ;  /* 0x00000000310f7223 */ /* 0x000fe2000000000f */
[--C-:B------:R-:W-:Y:S02]  /*5ec0*/  HADD2.F32 R2, -RZ, R62.reuse.H0_H0 ;  /* 0x2000003eff027230 */ /* 0x100fe40000004100 */
[----:B------:R-:W-:Y:S01]  /*5ed0*/  FMUL R27, R47, R27 ;  /* 0x0000001b2f1b7220 */ /* 0x000fe20000400000 */
[----:B------:R-:W-:Y:S01]  /*5ee0*/  HADD2.F32 R0, -RZ, R62.H1_H1 ;  /* 0x3000003eff007230 */ /* 0x000fe20000004100 */
[----:B------:R-:W-:Y:S01]  /*5ef0*/  F2FP.F16.F32.PACK_AB R54, R5, R4 ;  /* 0x000000040536723e */ /* 0x000fe200000000ff */
[--C-:B------:R-:W-:Y:S02]  /*5f00*/  HADD2.F32 R3, -RZ, R63.reuse.H0_H0 ;  /* 0x2000003fff037230 */ /* 0x100fe40000004100 */
[C---:B------:R-:W-:Y:S01]  /*5f10*/  FFMA R12, R49.reuse, R2, R12 ;  /* 0x00000002310c7223 */ /* 0x040fe2000000000c */
[--C-:B------:R-:W-:Y:S02]  /*5f20*/  HADD2.F32 R2, -RZ, R68.reuse.H0_H0 ;  /* 0x20000044ff027230 */ /* 0x100fe40000004100 */
[C---:B------:R-:W-:Y:S01]  /*5f30*/  FFMA R13, R49.reuse, R0, R13 ;  /* 0x00000000310d7223 */ /* 0x040fe2000000000d */
[----:B------:R-:W-:Y:S02]  /*5f40*/  HADD2.F32 R0, -RZ, R63.H1_H1 ;  /* 0x3000003fff007230 */ /* 0x000fe40000004100 */
[----:B------:R-:W-:Y:S01]  /*5f50*/  FFMA R14, R49, R3, R14 ;  /* 0x00000003310e7223 */ /* 0x000fe2000000000e */
[----:B------:R-:W-:Y:S01]  /*5f60*/  HADD2.F32 R3, -RZ, R68.H1_H1 ;  /* 0x30000044ff037230 */ /* 0x000fe20000004100 */
[----:B------:R-:W-:Y:S01]  /*5f70*/  F2FP.F16.F32.PACK_AB R55, R11, R6 ;  /* 0x000000060b37723e */ /* 0x000fe200000000ff */
[----:B------:R-:W-:Y:S01]  /*5f80*/  FMUL R31, R47, R31 ;  /* 0x0000001f2f1f7220 */ /* 0x000fe20000400000 */
[C---:B------:R-:W-:Y:S01]  /*5f90*/  FFMA R19, R49.reuse, R0, R19 ;  /* 0x0000000031137223 */ /* 0x040fe20000000013 */
[--C-:B------:R-:W-:Y:S02]  /*5fa0*/  HADD2.F32 R0, -RZ, R69.reuse.H0_H0 ;  /* 0x20000045ff007230 */ /* 0x100fe40000004100 */
[C---:B------:R-:W-:Y:S01]  /*5fb0*/  FFMA R16, R49.reuse, R2, R16 ;  /* 0x0000000231107223 */ /* 0x040fe20000000010 */
[----:B------:R1:W-:Y:S01]  /*5fc0*/  STS.128 [R67], R52 ;  /* 0x0000003443007388 */ /* 0x0003e20000000c00 */
[C---:B------:R-:W-:Y:S01]  /*5fd0*/  FFMA R17, R49.reuse, R3, R17 ;  /* 0x0000000331117223 */ /* 0x040fe20000000011 */
[----:B------:R-:W-:Y:S02]  /*5fe0*/  HADD2.F32 R2, -RZ, R69.H1_H1 ;  /* 0x30000045ff027230 */ /* 0x000fe40000004100 */
[----:B------:R-:W-:Y:S01]  /*5ff0*/  FFMA R18, R49, R0, R18 ;  /* 0x0000000031127223 */ /* 0x000fe20000000012 */
[--C-:B------:R-:W-:Y:S01]  /*6000*/  HADD2.F32 R0, -RZ, R70.reuse.H0_H0 ;  /* 0x20000046ff007230 */ /* 0x100fe20000004100 */
[----:B------:R-:W-:Y:S01]  /*6010*/  F2FP.F16.F32.PACK_AB R8, R9, R8 ;  /* 0x000000080908723e */ /* 0x000fe200000000ff */
[--C-:B------:R-:W-:Y:S02]  /*6020*/  HADD2.F32 R3, -RZ, R71.reuse.H0_H0 ;  /* 0x20000047ff037230 */ /* 0x100fe40000004100 */
[C---:B------:R-:W-:Y:S01]  /*6030*/  FFMA R23, R49.reuse, R2, R23 ;  /* 0x0000000231177223 */ /* 0x040fe20000000017 */
[----:B------:R-:W-:Y:S02]  /*6040*/  HADD2.F32 R2, -RZ, R70.H1_H1 ;  /* 0x30000046ff027230 */ /* 0x000fe40000004100 */
[----:B------:R-:W-:Y:S01]  /*6050*/  FFMA R20, R49, R0, R20 ;  /* 0x0000000031147223 */ /* 0x000fe20000000014 */
[----:B------:R-:W-:Y:S01]  /*6060*/  HADD2.F32 R0, -RZ, R71.H1_H1 ;  /* 0x30000047ff007230 */ /* 0x000fe20000004100 */
[----:B------:R-:W-:Y:S01]  /*6070*/  F2FP.F16.F32.PACK_AB R9, R15, R10 ;  /* 0x0000000a0f09723e */ /* 0x000fe200000000ff */
[----:B------:R-:W-:Y:S02]  /*6080*/  HADD2.F32 R4, -RZ, R79.H0_H0 ;  /* 0x2000004fff047230 */ /* 0x000fe40000004100 */
[C---:B------:R-:W-:Y:S01]  /*6090*/  FFMA R21, R49.reuse, R2, R21 ;  /* 0x0000000231157223 */ /* 0x040fe20000000015 */
[C---:B------:R-:W-:Y:S01]  /*60a0*/  FFMA R22, R49.reuse, R3, R22 ;  /* 0x0000000331167223 */ /* 0x040fe20000000016 */
[----:B------:R-:W-:Y:S01]  /*60b0*/  FFMA R27, R49, R0, R27 ;  /* 0x00000000311b7223 */ /* 0x000fe2000000001b */
[--C-:B------:R-:W-:Y:S01]  /*60c0*/  HADD2.F32 R2, -RZ, R76.reuse.H0_H0 ;  /* 0x2000004cff027230 */ /* 0x100fe20000004100 */
[----:B------:R-:W-:Y:S01]  /*60d0*/  F2FP.F16.F32.PACK_AB R10, R13, R12 ;  /* 0x0000000c0d0a723e */ /* 0x000fe200000000ff */
[----:B------:R-:W-:Y:S01]  /*60e0*/  HADD2.F32 R0, -RZ, R76.H1_H1 ;  /* 0x3000004cff007230 */ /* 0x000fe20000004100 */
[----:B------:R-:W-:Y:S01]  /*60f0*/  F2FP.F16.F32.PACK_AB R11, R19, R14 ;  /* 0x0000000e130b723e */ /* 0x000fe200000000ff */
[--C-:B------:R-:W-:Y:S02]  /*6100*/  HADD2.F32 R3, -RZ, R77.reuse.H0_H0 ;  /* 0x2000004dff037230 */ /* 0x100fe40000004100 */
[C---:B------:R-:W-:Y:S01]  /*6110*/  FFMA R24, R49.reuse, R2, R24 ;  /* 0x0000000231187223 */ /* 0x040fe20000000018 */
[--C-:B------:R-:W-:Y:S02]  /*6120*/  HADD2.F32 R2, -RZ, R78.reuse.H0_H0 ;  /* 0x2000004eff027230 */ /* 0x100fe40000004100 */
[C---:B------:R-:W-:Y:S01]  /*6130*/  FFMA R25, R49.reuse, R0, R25 ;  /* 0x0000000031197223 */ /* 0x040fe20000000019 */
[----:B------:R1:W-:Y:S01]  /*6140*/  STS.128 [R66+0x10], R8 ;  /* 0x0000100842007388 */ /* 0x0003e20000000c00 */
[----:B------:R-:W-:Y:S02]  /*6150*/  HADD2.F32 R0, -RZ, R77.H1_H1 ;  /* 0x3000004dff007230 */ /* 0x000fe40000004100 */
[----:B------:R-:W-:Y:S01]  /*6160*/  FFMA R26, R49, R3, R26 ;  /* 0x00000003311a7223 */ /* 0x000fe2000000001a */
[----:B------:R-:W-:Y:S01]  /*6170*/  HADD2.F32 R3, -RZ, R78.H1_H1 ;  /* 0x3000004eff037230 */ /* 0x000fe20000004100 */
[----:B------:R-:W-:Y:S01]  /*6180*/  F2FP.F16.F32.PACK_AB R16, R17, R16 ;  /* 0x000000101110723e */ /* 0x000fe200000000ff */
[----:B------:R-:W-:Y:S01]  /*6190*/  HADD2.F32 R5, -RZ, R79.H1_H1 ;  /* 0x3000004fff057230 */ /* 0x000fe20000004100 */
[----:B------:R-:W-:Y:S01]  /*61a0*/  F2FP.F16.F32.PACK_AB R17, R23, R18 ;  /* 0x000000121711723e */ /* 0x000fe200000000ff */
[----:B------:R-:W-:Y:S01]  /*61b0*/  FFMA R31, R49, R0, R31 ;  /* 0x00000000311f7223 */ /* 0x000fe2000000001f */
[----:B------:R-:W-:Y:S01]  /*61c0*/  FMUL R35, R47, R35 ;  /* 0x000000232f237220 */ /* 0x000fe20000400000 */
[----:B------:R-:W-:Y:S01]  /*61d0*/  F2FP.F16.F32.PACK_AB R18, R21, R20 ;  /* 0x000000141512723e */ /* 0x000fe200000000ff */
[----:B------:R-:W-:Y:S01]  /*61e0*/  FFMA R28, R49, R2, R28 ;  /* 0x00000002311c7223 */ /* 0x000fe2000000001c */
[----:B------:R-:W-:Y:S01]  /*61f0*/  F2FP.F16.F32.PACK_AB R19, R27, R22 ;  /* 0x000000161b13723e */ /* 0x000fe200000000ff */
[C---:B------:R-:W-:Y:S01]  /*6200*/  FFMA R29, R49.reuse, R3, R29 ;  /* 0x00000003311d7223 */ /* 0x040fe2000000001d */
[C---:B------:R-:W-:Y:S01]  /*6210*/  FFMA R30, R49.reuse, R4, R30 ;  /* 0x00000004311e7223 */ /* 0x040fe2000000001e */
[----:B------:R-:W-:Y:S01]  /*6220*/  FFMA R35, R49, R5, R35 ;  /* 0x0000000531237223 */ /* 0x000fe20000000023 */
[----:B------:R-:W-:Y:S01]  /*6230*/  F2FP.F16.F32.PACK_AB R24, R25, R24 ;  /* 0x000000181918723e */ /* 0x000fe200000000ff */
[----:B------:R1:W-:Y:S01]  /*6240*/  STS.128 [R65+0x20], R16 ;  /* 0x0000201041007388 */ /* 0x0003e20000000c00 */
[----:B------:R-:W-:Y:S02]  /*6250*/  F2FP.F16.F32.PACK_AB R25, R31, R26 ;  /* 0x0000001a1f19723e */ /* 0x000fe400000000ff */
[----:B------:R-:W-:Y:S02]  /*6260*/  F2FP.F16.F32.PACK_AB R26, R29, R28 ;  /* 0x0000001c1d1a723e */ /* 0x000fe400000000ff */
[----:B------:R-:W-:Y:S05]  /*6270*/  F2FP.F16.F32.PACK_AB R27, R35, R30 ;  /* 0x0000001e231b723e */ /* 0x000fea00000000ff */
[----:B------:R1:W-:Y:S01]  /*6280*/  STS.128 [R64+0x10], R24 ;  /* 0x0000101840007388 */ /* 0x0003e20000000c00 */
[----:B------:R-:W-:Y:S01]  /*6290*/  @!PT LDS RZ, [RZ] ;  /* 0x00000000fffff984 */ /* 0x000fe20000000800 */
[----:B------:R-:W-:Y:S01]  /*62a0*/  @!PT LDS RZ, [RZ] ;  /* 0x00000000fffff984 */ /* 0x000fe20000000800 */
[----:B------:R-:W-:Y:S01]  /*62b0*/  @!PT LDS RZ, [RZ] ;  /* 0x00000000fffff984 */ /* 0x000fe20000000800 */
[----:B------:R-:W-:Y:S01]  /*62c0*/  @!PT LDS RZ, [RZ] ;  /* 0x00000000fffff984 */ /* 0x000fe20000000800 */
[----:B------:R2:W-:Y:S07]  /*62d0*/  MEMBAR.ALL.CTA ;  /* 0x0000000000007992 */ /* 0x0005ee0000008000 */
[----:B--2---:R-:W2:Y:S02]  /*62e0*/  FENCE.VIEW.ASYNC.S ;  /* 0x00000000000073c6 */ /* 0x004ea40000000000 */
[----:B--2---:R-:W-:Y:S06]  /*62f0*/  BAR.SYNC.DEFER_BLOCKING 0x1, 0x80 ;  /* 0x0042000000007b1d */ /* 0x004fec0000010000 */
[----:B------:R-:W-:Y:S05]  /*6300*/  @P0 BRA `(.L_x_97) ;  /* 0x00000000001c0947 */ /* 0x000fea0003800000 */
[----:B------:R-:W-:Y:S01]  /*6310*/  R2UR UR4, R72 ;  /* 0x00000000480472ca */ /* 0x000fe200000e0000 */
[----:B------:R-:W-:Y:S01]  /*6320*/  UIADD3 UR6, UP0, UPT, UR54, 0x680, URZ ;  /* 0x0000068036067890 */ /* 0x000fe2000ff1e0ff */
[----:B------:R-:W-:Y:S03]  /*6330*/  UMOV UR43, UR36 ;  /* 0x00000024002b7c82 */ /* 0x000fe60008000000 */
[----:B------:R-:W-:Y:S08]  /*6340*/  UIADD3.X UR7, UPT, UPT, URZ, UR55, URZ, UP0, !UPT ;  /* 0x00000037ff077290 */ /* 0x000ff000087fe4ff */
[----:B------:R-:W-:Y:S09]  /*6350*/  UIADD3 UR40, UPT, UPT, UR48, 0x200, UR4 ;  /* 0x0000020030287890 */ /* 0x000ff2000fffe004 */
[----:B------:R2:W-:Y:S02]  /*6360*/  UTMASTG.3D [UR40], [UR6] ;  /* 0x00000028060073b5 */ /* 0x0005e40008010000 */
[----:B--2---:R0:W-:Y:S02]  /*6370*/  UTMACMDFLUSH ;  /* 0x00000000000079b7 */ /* 0x0041e40000000000 */
.L_x_97:
[----:B------:R-:W-:Y:S05]  /*6380*/  BSYNC.RECONVERGENT B0 ;  /* 0x0000000000007941 */ /* 0x000fea0003800200 */
.L_x_96:
[----:B------:R-:W-:Y:S01]  /*6390*/  UIADD3 UR40, UPT, UPT, UR56, 0x1, URZ ;  /* 0x0000000138287890 */ /* 0x000fe2000fffe0ff */
[----:B------:R-:W-:Y:S03]  /*63a0*/  BSSY.RECONVERGENT B0, `(.L_x_98) ;  /* 0x0000005000007945 */ /* 0x000fe60003800200 */
[----:B------:R-:W-:Y:S04]  /*63b0*/  UISETP.NE.AND UP0, UPT, UR40, 0x3, UPT ;  /* 0x000000032800788c */ /* 0x000fe8000bf05270 */
[----:B------:R-:W-:Y:S01]  /*63c0*/  USEL UR43, UR40, URZ, UP0 ;  /* 0x000000ff282b7287 */ /* 0x000fe20008000000 */
[----:B------:R-:W-:Y:S11]  /*63d0*/  @P0 BRA `(.L_x_99) ;  /* 0x0000000000040947 */ /* 0x000ff60003800000 */
[----:B------:R-:W-:Y:S04]  /*63e0*/  DEPBAR.LE SB0, 0x1 ;  /* 0x000080400000791a */ /* 0x000fe80000000000 */
.L_x_99:
[----:B------:R-:W-:Y:S05]  /*63f0*/  BSYNC.RECONVERGENT B0 ;  /* 0x0000000000007941 */ /* 0x000fea0003800200 */
.L_x_98:
[----:B------:R-:W-:Y:S01]  /*6400*/  BAR.SYNC.DEFER_BLOCKING 0x1, 0x80 ;  /* 0x0042000000007b1d */ /* 0x000fe20000010000 */
[----:B------:R-:W-:Y:S01]  /*6410*/  ISETP.NE.AND P1, PT, R104, RZ, PT ;  /* 0x000000ff6800720c */ /* 0x000fe20003f25270 */
[----:B------:R-:W-:Y:S01]  /*6420*/  UISETP.NE.AND UP0, UPT, UR50, URZ, UPT ;  /* 0x000000ff3200728c */ /* 0x000fe2000bf05270 */
[----:B------:R-:W-:Y:S11]  /*6430*/  LEA R2, R74, UR48, 0x3 ;  /* 0x000000304a027c11 */ /* 0x000ff6000f8e18ff */
[----:B------:R-:W-:Y:S01]  /*6440*/  @P1 SHF.L.U32 R3, R107, 0x1f, RZ ;  /* 0x0000001f6b031819 */ /* 0x000fe200000006ff */
[----:B------:R-:W-:Y:S06]  /*6450*/  BRA.U !UP0, `(.L_x_100) ;  /* 0x0000000108247547 */ /* 0x000fec000b800000 */
[----:B------:R-:W-:Y:S01]  /*6460*/  IMAD.U32 R4, RZ, RZ, UR49 ;  /* 0x00000031ff047e24 */ /* 0x000fe2000f8e00ff */
[----:B------:R-:W-:Y:S01]  /*6470*/  MOV R0, UR37 ;  /* 0x0000002500007c02 */ /* 0x000fe20008000f00 */
[----:B------:R-:W-:Y:S03]  /*6480*/  UIADD3 UR49, UPT, UPT, UR49, 0x1, URZ ;  /* 0x0000000131317890 */ /* 0x000fe6000fffe0ff */
[----:B------:R-:W-:Y:S01]  /*6490*/  @P1 LEA R4, R4, UR48, 0x3 ;  /* 0x0000003004041c11 */ /* 0x000fe2000f8e18ff */
[----:B------:R-:W-:Y:S04]  /*64a0*/  UISETP.NE.AND UP0, UPT, UR49, 0x3, UPT ;  /* 0x000000033100788c */ /* 0x000fe8000bf05270 */
[----:B------:R-:W-:Y:S01]  /*64b0*/  @P1 VIADD R4, R4, 0x78 ;  /* 0x0000007804041836 */ /* 0x000fe20000000000 */
[----:B------:R-:W-:Y:S04]  /*64c0*/  USEL UR49, UR49, URZ, UP0 ;  /* 0x000000ff31317287 */ /* 0x000fe80008000000 */
[----:B------:R-:W-:Y:S04]  /*64d0*/  @P1 PRMT R0, R0, 0x654, R4 ;  /* 0x0000065400001816 */ /* 0x000fe80000000004 */
[----:B------:R2:W-:Y:S04]  /*64e0*/  @P1 SYNCS.ARRIVE.TRANS64.RED.A1T0 RZ, [R0+URZ], RZ ;  /* 0x000000ff00ff19a7 */ /* 0x0005e800081004ff */
.L_x_100:
[----:B------:R-:W4:Y:S01]  /*64f0*/  @P1 SYNCS.PHASECHK.TRANS64.TRYWAIT P0, [R2+URZ+0x60], R3 ;  /* 0x00006003020015a7 */ /* 0x000f2200080011ff */
[----:B------:R-:W-:Y:S01]  /*6500*/  BSSY B1, `(.L_x_101) ;  /* 0x0000015000017945 */ /* 0x000fe20003800000 */
[----:B----4-:R-:W-:Y:S03]  /*6510*/  @P1 SEL R75, RZ, 0x1, !P0 ;  /* 0x00000001ff4b1807 */ /* 0x010fe60004000000 */
[----:B------:R-:W-:Y:S05]  /*6520*/  @!P1 BRA `(.L_x_102) ;  /* 0x0000000000489947 */ /* 0x000fea0003800000 */
[----:B------:R-:W-:Y:S01]  /*6530*/  ISETP.NE.AND P1, PT, R108, RZ, PT ;  /* 0x000000ff6c00720c */ /* 0x000fe20003f25270 */
[----:B------:R-:W-:Y:S01]  /*6540*/  BSSY B0, `(.L_x_103) ;  /* 0x000000a000007945 */ /* 0x000fe20003800000 */
[----:B------:R-:W-:Y:S11]  /*6550*/  ISETP.NE.AND P0, PT, R75, RZ, PT ;  /* 0x000000ff4b00720c */ /* 0x000ff60003f05270 */
[----:B------:R-:W-:Y:S04]  /*6560*/  @P1 IMAD R74, R74, 0x2000, R99 ;  /* 0x000020004a4a1824 */ /* 0x000fe800078e0263 */
[----:B------:R-:W-:Y:S01]  /*6570*/  @P1 IMAD.IADD R4, R106, 0x1, R74 ;  /* 0x000000016a041824 */ /* 0x000fe200078e024a */
[----:B------:R-:W-:Y:S03]  /*6580*/  @P1 IADD3 R3, PT, PT, R105, R74, RZ ;  /* 0x0000004a69031210 */ /* 0x000fe60007ffe0ff */
[----:B--2---:R-:W-:Y:S01]  /*6590*/  @P1 IMAD.IADD R0, R98, 0x1, R4 ;  /* 0x0000000162001824 */ /* 0x004fe200078e0204 */
[----:B------:R-:W-:Y:S06]  /*65a0*/  @P0 BRA `(.L_x_104) ;  /* 0x00000000000c0947 */ /* 0x000fec0003800000 */
[----:B------:R-:W-:Y:S04]  /*65b0*/  SHF.L.U32 R107, R107, 0x1f, RZ ;  /* 0x0000001f6b6b7819 */ /* 0x000fe800000006ff */
[----:B------:R-:W2:Y:S02]  /*65c0*/  SYNCS.PHASECHK.TRANS64.TRYWAIT P0, [R2+URZ+0x60], R107 ;  /* 0x0000606b020075a7 */ /* 0x000ea400080011ff */
[----:B--2---:R-:W-:Y:S05]  /*65d0*/  @!P0 BRA `(.L_x_105) ;  /* 0x0000001800588947 */ /* 0x004fea0003800000 */
.L_x_104:
[----:B------:R-:W-:Y:S05]  /*65e0*/  BSYNC B0 ;  /* 0x0000000000007941 */ /* 0x000fea0003800000 */
.L_x_103:
[----:B------:R-:W-:Y:S11]  /*65f0*/  ISETP.NE.AND P0, PT, R108, RZ, PT ;  /* 0x000000ff6c00720c */ /* 0x000ff60003f05270 */
[----:B------:R-:W-:Y:S02]  /*6600*/  @!UPT UIADD3 URZ, UPT, UPT, URZ, URZ, URZ ;  /* 0x000000fffffff290 */ /* 0x000fe4000fffe0ff */
[----:B------:R4:W1:Y:S04]  /*6610*/  @P0 LDS.128 R56, [R74] ;  /* 0x000000004a380984 */ /* 0x0008680000000c00 */
[----:B------:R4:W1:Y:S04]  /*6620*/  @P0 LDS.128 R68, [R3+0x20] ;  /* 0x0000200003440984 */ /* 0x0008680000000c00 */
[----:B------:R4:W1:Y:S04]  /*6630*/  @P0 LDS.128 R60, [R4+0x10] ;  /* 0x00001000043c0984 */ /* 0x0008680000000c00 */
[----:B------:R4:W1:Y:S02]  /*6640*/  @P0 LDS.128 R76, [R0+0x10] ;  /* 0x00001000004c0984 */ /* 0x0008640000000c00 */
.L_x_102:
[----:B------:R-:W-:Y:S05]  /*6650*/  BSYNC B1 ;  /* 0x0000000000017941 */ /* 0x000fea0003800000 */
.L_x_101:
[----:B--2-4-:R-:W-:Y:S05]  /*6660*/  VIADD R0, R48, 0x20 ;  /* 0x0000002030007836 */ /* 0x014fea0000000000 */
[----:B------:R-:W-:Y:S04]  /*6670*/  SHF.R.U32.HI R0, RZ, 0x15, R0 ;  /* 0x00000015ff007819 */ /* 0x000fe80000011600 */
[----:B------:R-:W-:Y:S11]  /*6680*/  LOP3.LUT P0, RZ, R0, 0x3, R92, 0x48, !PT ;  /* 0x0000000300ff7812 */ /* 0x000ff6000780485c */
[----:B------:R-:W-:Y:S02]  /*6690*/  @!UPT UIADD3 URZ, UPT, UPT, URZ, URZ, URZ ;  /* 0x000000fffffff290 */ /* 0x000fe4000fffe0ff */
[----:B------:R-:W-:Y:S05]  /*66a0*/  @!P0 BRA `(.L_x_106) ;  /* 0x0000000000408947 */ /* 0x000fea0003800000 */
[----:B------:R-:W2:Y:S01]  /*66b0*/  LDCU.64 UR8, c[0x4][0x70] ;  /* 0x01000e00ff0877ac */ /* 0x000ea20008000a00 */
[----:B------:R-:W-:Y:S01]  /*66c0*/  MOV R3, 0x0 ;  /* 0x0000000000037802 */ /* 0x000fe20000000f00 */
[----:B------:R-:W-:Y:S02]  /*66d0*/  HFMA2 R12, -RZ, RZ, 0, 5.9604644775390625e-08 ;  /* 0x00000001ff0c7431 */ /* 0x000fe400000001ff */
[----:B-1----:R-:W-:Y:S02]  /*66e0*/  IMAD.MOV.U32 R8, RZ, RZ, 0x192 ;  /* 0x00000192ff087424 */ /* 0x002fe400078e00ff */
[----:B------:R-:W-:Y:S01]  /*66f0*/  IMAD.MOV.U32 R13, RZ, RZ, RZ ;  /* 0x000000ffff0d7224 */ /* 0x000fe200078e00ff */
[----:B------:R-:W1:Y:S01]  /*6700*/  LDCU.64 UR6, c[0x4][0x78] ;  /* 0x01000f00ff0677ac */ /* 0x000e620008000a00 */
[----:B------:R-:W4:Y:S01]  /*6710*/  LDC.64 R2, c[0x4][R3] ;  /* 0x0100000003027b82 */ /* 0x000f220000000a00 */
[----:B------:R-:W5:Y:S01]  /*6720*/  LDCU.64 UR4, c[0x4][0x10] ;  /* 0x01000200ff0477ac */ /* 0x000f620008000a00 */
[----:B--2---:R-:W-:Y:S01]  /*6730*/  MOV R5, UR9 ;  /* 0x0000000900057c02 */ /* 0x004fe20008000f00 */
[----:B------:R-:W-:Y:S01]  /*6740*/  IMAD.U32 R4, RZ, RZ, UR8 ;  /* 0x00000008ff047e24 */ /* 0x000fe2000f8e00ff */
[----:B-1----:R-:W-:Y:S01]  /*6750*/  MOV R7, UR7 ;  /* 0x0000000700077c02 */ /* 0x002fe20008000f00 */
[----:B------:R-:W-:Y:S01]  /*6760*/  IMAD.U32 R6, RZ, RZ, UR6 ;  /* 0x00000006ff067e24 */ /* 0x000fe2000f8e00ff */
[----:B-----5:R-:W-:Y:S01]  /*6770*/  MOV R11, UR5 ;  /* 0x00000005000b7c02 */ /* 0x020fe20008000f00 */
[----:B------:R-:W-:Y:S02]  /*6780*/  IMAD.U32 R10, RZ, RZ, UR4 ;  /* 0x00000004ff0a7e24 */ /* 0x000fe4000f8e00ff */
[----:B------:R-:W-:Y:S07]  /*6790*/  LEPC R20, `(.L_x_106) ;  /* 0x000000001014794e */ /* 0x000fee0000000000 */
[----:B---34-:R-:W-:Y:S05]  /*67a0*/  CALL.ABS.NOINC R2 ;  /* 0x0000000002007343 */ /* 0x018fea0003c00000 */
.L_x_106:
[----:B------:R-:W-:Y:S01]  /*67b0*/  ISETP.NE.AND P0, PT, R100, RZ, PT ;  /* 0x000000ff6400720c */ /* 0x000fe20003f05270 */
[----:B------:R-:W-:Y:S05]  /*67c0*/  WARPSYNC.ALL ;  /* 0x0000000000007948 */ /* 0x000fea0003800000 */
[----:B------:R-:W-:Y:S01]  /*67d0*/  R2UR UR4, R48 ;  /* 0x00000000300472ca */ /* 0x000fe200000e0000 */
[--C-:B-1----:R-:W-:Y:S01]  /*67e0*/  HADD2.F32 R0, -RZ, R56.reuse.H0_H0 ;  /* 0x20000038ff007230 */ /* 0x102fe20000004100 */
[----:B------:R-:W-:Y:S01]  /*67f0*/  R2UR UR5, R73 ;  /* 0x00000000490572ca */ /* 0x000fe200000e0000 */
[----:B------:R-:W-:Y:S01]  /*6800*/  HADD2.F32 R2, -RZ, R56.H1_H1 ;  /* 0x30000038ff027230 */ /* 0x000fe20000004100 */
[----:B------:R-:W-:Y:S01]  /*6810*/  USHF.L.U32 UR8, UR43, 0xd, URZ ;  /* 0x0000000d2b087899 */ /* 0x000fe200080006ff */
[--C-:B------:R-:W-:Y:S01]  /*6820*/  HADD2.F32 R3, -RZ, R57.reuse.H0_H0 ;  /* 0x20000039ff037230 */ /* 0x100fe20000004100 */
[----:B------:R-:W-:Y:S01]  /*6830*/  BSSY.RECONVERGENT B0, `(.L_x_107) ;  /* 0x000008b000007945 */ /* 0x000fe20003800200 */
[----:B------:R-:W-:Y:S02]  /*6840*/  HADD2.F32 R48, -RZ, R57.H1_H1 ;  /* 0x30000039ff307230 */ /* 0x000fe40000004100 */
[--C-:B------:R-:W-:Y:S02]  /*6850*/  HADD2.F32 R50, -RZ, R58.reuse.H0_H0 ;  /* 0x2000003aff327230 */ /* 0x100fe40000004100 */
[----:B------:R-:W-:Y:S02]  /*6860*/  HADD2.F32 R51, -RZ, R58.H1_H1 ;  /* 0x3000003aff337230 */ /* 0x000fe40000004100 */
[----:B------:R-:W1:Y:S01]  /*6870*/  LDTM.x32 R4, tmem[UR4+0x20] ;  /* 0x00002004000479ee */ /* 0x000e6200082c0000 */
[----:B------:R-:W-:Y:S01]  /*6880*/  NOP ;  /* 0x0000000000007918 */ /* 0x000fe20000000000 */
[----:B------:R-:W-:Y:S01]  /*6890*/  UIADD3 UR5, UPT, UPT, UR5, 0xe0, URZ ;  /* 0x000000e005057890 */ /* 0x000fe2000fffe0ff */
[--C-:B------:R-:W-:Y:S02]  /*68a0*/  HADD2.F32 R52, -RZ, R59.reuse.H0_H0 ;  /* 0x2000003bff347230 */ /* 0x100fe40000004100 */
[----:B------:R-:W-:Y:S01]  /*68b0*/  HADD2.F32 R53, -RZ, R59.H1_H1 ;  /* 0x3000003bff357230 */ /* 0x000fe20000004100 */
[----:B------:R-:W-:Y:S01]  /*68c0*/  UPRMT UR5, UR37, 0x654, UR5 ;  /* 0x0000065425057896 */ /* 0x000fe20008000005 */
[--C-:B------:R-:W-:Y:S02]  /*68d0*/  HADD2.F32 R54, -RZ, R60.reuse.H0_H0 ;  /* 0x2000003cff367230 */ /* 0x100fe40000004100 */
[----:B------:R-:W-:Y:S02]  /*68e0*/  HADD2.F32 R55, -RZ, R60.H1_H1 ;  /* 0x3000003cff377230 */ /* 0x000fe40000004100 */
[--C-:B------:R-:W-:Y:S02]  /*68f0*/  HADD2.F32 R56, -RZ, R61.reuse.H0_H0 ;  /* 0x2000003dff387230 */ /* 0x100fe40000004100 */
[----:B------:R-:W-:Y:S02]  /*6900*/  HADD2.F32 R57, -RZ, R61.H1_H1 ;  /* 0x3000003dff397230 */ /* 0x000fe40000004100 */
[----:B-1----:R-:W-:Y:S01]  /*6910*/  SYNCS.ARRIVE.TRANS64.RED.A1T0 RZ, [UR5], RZ ;  /* 0x000000ffffff79a7 */ /* 0x002fe20008100405 */
[--C-:B------:R-:W-:Y:S02]  /*6920*/  HADD2.F32 R58, -RZ, R62.reuse.H0_H0 ;  /* 0x2000003eff3a7230 */ /* 0x100fe40000004100 */
[----:B------:R-:W-:Y:S02]  /*6930*/  HADD2.F32 R59, -RZ, R62.H1_H1 ;  /* 0x3000003eff3b7230 */ /* 0x000fe40000004100 */
[--C-:B------:R-:W-:Y:S02]  /*6940*/  HADD2.F32 R60, -RZ, R63.reuse.H0_H0 ;  /* 0x2000003fff3c7230 */ /* 0x100fe40000004100 */
[----:B------:R-:W-:Y:S02]  /*6950*/  HADD2.F32 R61, -RZ, R63.H1_H1 ;  /* 0x3000003fff3d7230 */ /* 0x000fe40000004100 */
[C---:B------:R-:W-:Y:S01]  /*6960*/  FMUL R4, R47.reuse, R4 ;  /* 0x000000042f047220 */ /* 0x040fe20000400000 */
[C---:B------:R-:W-:Y:S01]  /*6970*/  FMUL R5, R47.reuse, R5 ;  /* 0x000000052f057220 */ /* 0x040fe20000400000 */
[C---:B------:R-:W-:Y:S01]  /*6980*/  FMUL R6, R47.reuse, R6 ;  /* 0x000000062f067220 */ /* 0x040fe20000400000 */
[----:B------:R-:W-:Y:S01]  /*6990*/  FMUL R7, R47, R7 ;  /* 0x000000072f077220 */ /* 0x000fe20000400000 */
[C---:B------:R-:W-:Y:S01]  /*69a0*/  FFMA R4, R49.reuse, R0, R4 ;  /* 0x0000000031047223 */ /* 0x040fe20000000004 */
[C---:B------:R-:W-:Y:S01]  /*69b0*/  FFMA R5, R49.reuse, R2, R5 ;  /* 0x0000000231057223 */ /* 0x040fe20000000005 */
[C---:B------:R-:W-:Y:S01]  /*69c0*/  FFMA R6, R49.reuse, R3, R6 ;  /* 0x0000000331067223 */ /* 0x040fe20000000006 */
[----:B------:R-:W-:Y:S01]  /*69d0*/  FFMA R7, R49, R48, R7 ;  /* 0x0000003031077223 */ /* 0x000fe20000000007 */
[C---:B------:R-:W-:Y:S01]  /*69e0*/  FMUL R8, R47.reuse, R8 ;  /* 0x000000082f087220 */ /* 0x040fe20000400000 */
[----:B------:R-:W-:Y:S01]  /*69f0*/  FMUL R9, R47, R9 ;  /* 0x000000092f097220 */ /* 0x000fe20000400000 */
[----:B------:R-:W-:Y:S01]  /*6a00*/  F2FP.F16.F32.PACK_AB R4, R5, R4 ;  /* 0x000000040504723e */ /* 0x000fe200000000ff */
[----:B------:R-:W-:Y:S01]  /*6a10*/  FMUL R0, R47, R10 ;  /* 0x0000000a2f007220 */ /* 0x000fe20000400000 */
[----:B------:R-:W-:Y:S01]  /*6a20*/  F2FP.F16.F32.PACK_AB R5, R7, R6 ;  /* 0x000000060705723e */ /* 0x000fe200000000ff */
[C---:B------:R-:W-:Y:S01]  /*6a30*/  FFMA R8, R49.reuse, R50, R8 ;  /* 0x0000003231087223 */ /* 0x040fe20000000008 */
[C---:B------:R-:W-:Y:S01]  /*6a40*/  FFMA R9, R49.reuse, R51, R9 ;  /* 0x0000003331097223 */ /* 0x040fe20000000009 */
[----:B------:R-:W-:Y:S01]  /*6a50*/  FFMA R0, R49, R52, R0 ;  /* 0x0000003431007223 */ /* 0x000fe20000000000 */
[C---:B------:R-:W-:Y:S01]  /*6a60*/  FMUL R2, R47.reuse, R11 ;  /* 0x0000000b2f027220 */ /* 0x040fe20000400000 */
[C---:B------:R-:W-:Y:S01]  /*6a70*/  FMUL R3, R47.reuse, R12 ;  /* 0x0000000c2f037220 */ /* 0x040fe20000400000 */
[----:B------:R-:W-:Y:S01]  /*6a80*/  FMUL R10, R47, R13 ;  /* 0x0000000d2f0a7220 */ /* 0x000fe20000400000 */
[----:B------:R-:W-:Y:S01]  /*6a90*/  F2FP.F16.F32.PACK_AB R6, R9, R8 ;  /* 0x000000080906723e */ /* 0x000fe200000000ff */
[C---:B------:R-:W-:Y:S01]  /*6aa0*/  FFMA R2, R49.reuse, R53, R2 ;  /* 0x0000003531027223 */ /* 0x040fe20000000002 */
[C---:B------:R-:W-:Y:S01]  /*6ab0*/  FFMA R3, R49.reuse, R54, R3 ;  /* 0x0000003631037223 */ /* 0x040fe20000000003 */
[----:B------:R-:W-:Y:S01]  /*6ac0*/  FFMA R10, R49, R55, R10 ;  /* 0x00000037310a7223 */ /* 0x000fe2000000000a */
[C---:B------:R-:W-:Y:S01]  /*6ad0*/  FMUL R11, R47.reuse, R14 ;  /* 0x0000000e2f0b7220 */ /* 0x040fe20000400000 */
[C---:B------:R-:W-:Y:S01]  /*6ae0*/  FMUL R15, R47.reuse, R15 ;  /* 0x0000000f2f0f7220 */ /* 0x040fe20000400000 */
[C---:B------:R-:W-:Y:S01]  /*6af0*/  FMUL R12, R47.reuse, R16 ;  /* 0x000000102f0c7220 */ /* 0x040fe20000400000 */
[----:B------:R-:W-:Y:S01]  /*6b00*/  FMUL R13, R47, R17 ;  /* 0x000000112f0d7220 */ /* 0x000fe20000400000 */
[----:B------:R-:W-:Y:S01]  /*6b10*/  FFMA R11, R49, R56, R11 ;  /* 0x00000038310b7223 */ /* 0x000fe2000000000b */
[----:B------:R-:W-:Y:S01]  /*6b20*/  FMUL R14, R47, R18 ;  /* 0x000000122f0e7220 */ /* 0x000fe20000400000 */
[----:B------:R-:W-:Y:S01]  /*6b30*/  FFMA R15, R49, R57, R15 ;  /* 0x00000039310f7223 */ /* 0x000fe2000000000f */
[--C-:B------:R-:W-:Y:S02]  /*6b40*/  HADD2.F32 R62, -RZ, R68.reuse.H0_H0 ;  /* 0x20000044ff3e7230 */ /* 0x100fe40000004100 */
[----:B------:R-:W-:Y:S01]  /*6b50*/  FMUL R19, R47, R19 ;  /* 0x000000132f137220 */ /* 0x000fe20000400000 */
[----:B------:R-:W-:Y:S01]  /*6b60*/  F2FP.F16.F32.PACK_AB R7, R2, R0 ;  /* 0x000000000207723e */ /* 0x000fe200000000ff */
[----:B------:R-:W-:Y:S01]  /*6b70*/  FFMA R12, R49, R58, R12 ;  /* 0x0000003a310c7223 */ /* 0x000fe2000000000c */
[----:B------:R-:W-:Y:S02]  /*6b80*/  HADD2.F32 R63, -RZ, R68.H1_H1 ;  /* 0x30000044ff3f7230 */ /* 0x000fe40000004100 */
[----:B------:R-:W-:Y:S01]  /*6b90*/  FMUL R16, R47, R20 ;  /* 0x000000142f107220 */ /* 0x000fe20000400000 */
[----:B------:R-:W-:Y:S01]  /*6ba0*/  FFMA R13, R49, R59, R13 ;  /* 0x0000003b310d7223 */ /* 0x000fe2000000000d */
[----:B------:R1:W-:Y:S01]  /*6bb0*/  STS.128 [R99+UR8], R4 ;  /* 0x0000000463007988 */ /* 0x0003e20008000c08 */
[--C-:B---3--:R-:W-:Y:S02]  /*6bc0*/  HADD2.F32 R64, -RZ, R69.reuse.H0_H0 ;  /* 0x20000045ff407230 */ /* 0x108fe40000004100 */
[----:B------:R-:W-:Y:S01]  /*6bd0*/  FMUL R17, R47, R21 ;  /* 0x000000152f117220 */ /* 0x000fe20000400000 */
[----:B------:R-:W-:Y:S01]  /*6be0*/  FFMA R14, R49, R60, R14 ;  /* 0x0000003c310e7223 */ /* 0x000fe2000000000e */
[----:B------:R-:W-:Y:S02]  /*6bf0*/  HADD2.F32 R65, -RZ, R69.H1_H1 ;  /* 0x30000045ff417230 */ /* 0x000fe40000004100 */
[----:B------:R-:W-:Y:S01]  /*6c00*/  FMUL R18, R47, R22 ;  /* 0x000000162f127220 */ /* 0x000fe20000400000 */
[----:B------:R-:W-:Y:S01]  /*6c10*/  FFMA R19, R49, R61, R19 ;  /* 0x0000003d31137223 */ /* 0x000fe20000000013 */
[----:B------:R-:W-:Y:S02]  /*6c20*/  HADD2.F32 R66, -RZ, R70.H0_H0 ;  /* 0x20000046ff427230 */ /* 0x000fe40000004100 */
[----:B------:R-:W-:Y:S01]  /*6c30*/  FMUL R23, R47, R23 ;  /* 0x000000172f177220 */ /* 0x000fe20000400000 */
[--C-:B------:R-:W-:Y:S02]  /*6c40*/  HADD2.F32 R74, -RZ, R78.reuse.H0_H0 ;  /* 0x2000004eff4a7230 */ /* 0x100fe40000004100 */
[----:B------:R-:W-:Y:S01]  /*6c50*/  FFMA R16, R49, R62, R16 ;  /* 0x0000003e31107223 */ /* 0x000fe20000000010 */
[----:B------:R-:W-:Y:S01]  /*6c60*/  HADD2.F32 R75, -RZ, R78.H1_H1 ;  /* 0x3000004eff4b7230 */ /* 0x000fe20000004100 */
[----:B------:R-:W-:Y:S01]  /*6c70*/  IADD3 R78, PT, PT, R99, UR8, RZ ;  /* 0x00000008634e7c10 */ /* 0x000fe2000fffe0ff */
[----:B------:R-:W-:Y:S02]  /*6c80*/  HADD2.F32 R67, -RZ, R70.H1_H1 ;  /* 0x30000046ff437230 */ /* 0x000fe40000004100 */
[----:B------:R-:W-:Y:S01]  /*6c90*/  FMUL R20, R47, R24 ;  /* 0x000000182f147220 */ /* 0x000fe20000400000 */
[----:B------:R-:W-:Y:S01]  /*6ca0*/  FFMA R17, R49, R63, R17 ;  /* 0x0000003f31117223 */ /* 0x000fe20000000011 */
[--C-:B------:R-:W-:Y:S02]  /*6cb0*/  HADD2.F32 R68, -RZ, R71.reuse.H0_H0 ;  /* 0x20000047ff447230 */ /* 0x100fe40000004100 */
[----:B------:R-:W-:Y:S01]  /*6cc0*/  FMUL R21, R47, R25 ;  /* 0x000000192f157220 */ /* 0x000fe20000400000 */
[----:B------:R-:W-:Y:S01]  /*6cd0*/  FFMA R18, R49, R64, R18 ;  /* 0x0000004031127223 */ /* 0x000fe20000000012 */
[----:B------:R-:W-:Y:S02]  /*6ce0*/  HADD2.F32 R69, -RZ, R71.H1_H1 ;  /* 0x30000047ff457230 */ /* 0x000fe40000004100 */
[----:B------:R-:W-:Y:S01]  /*6cf0*/  FMUL R22, R47, R26 ;  /* 0x0000001a2f167220 */ /* 0x000fe20000400000 */
[----:B------:R-:W-:Y:S01]  /*6d00*/  F2FP.F16.F32.PACK_AB R8, R10, R3 ;  /* 0x000000030a08723e */ /* 0x000fe200000000ff */
[----:B------:R-:W-:Y:S01]  /*6d10*/  FFMA R23, R49, R65, R23 ;  /* 0x0000004131177223 */ /* 0x000fe20000000017 */
[----:B------:R-:W-:Y:S01]  /*6d20*/  F2FP.F16.F32.PACK_AB R9, R15, R11 ;  /* 0x0000000b0f09723e */ /* 0x000fe200000000ff */
[--C-:B------:R-:W-:Y:S02]  /*6d30*/  HADD2.F32 R70, -RZ, R76.reuse.H0_H0 ;  /* 0x2000004cff467230 */ /* 0x100fe40000004100 */
[----:B------:R-:W-:Y:S01]  /*6d40*/  FMUL R27, R47, R27 ;  /* 0x0000001b2f1b7220 */ /* 0x000fe20000400000 */
[----:B------:R-:W-:Y:S01]  /*6d50*/  IADD3 R106, PT, PT, R106, R78, RZ ;  /* 0x0000004e6a6a7210 */ /* 0x000fe20007ffe0ff */
[----:B------:R-:W-:Y:S01]  /*6d60*/  FFMA R20, R49, R66, R20 ;  /* 0x0000004231147223 */ /* 0x000fe20000000014 */
[----:B------:R-:W-:Y:S01]  /*6d70*/  F2FP.F16.F32.PACK_AB R10, R13, R12 ;  /* 0x0000000c0d0a723e */ /* 0x000fe200000000ff */
[----:B------:R-:W-:Y:S01]  /*6d80*/  HADD2.F32 R71, -RZ, R76.H1_H1 ;  /* 0x3000004cff477230 */ /* 0x000fe20000004100 */
[----:B------:R-:W-:Y:S01]  /*6d90*/  F2FP.F16.F32.PACK_AB R11, R19, R14 ;  /* 0x0000000e130b723e */ /* 0x000fe200000000ff */
[----:B------:R-:W-:Y:S01]  /*6da0*/  FMUL R24, R47, R28 ;  /* 0x0000001c2f187220 */ /* 0x000fe20000400000 */
[----:B------:R-:W-:Y:S01]  /*6db0*/  FFMA R21, R49, R67, R21 ;  /* 0x0000004331157223 */ /* 0x000fe20000000015 */
[--C-:B------:R-:W-:Y:S02]  /*6dc0*/  HADD2.F32 R72, -RZ, R77.reuse.H0_H0 ;  /* 0x2000004dff487230 */ /* 0x100fe40000004100 */
[----:B------:R-:W-:Y:S01]  /*6dd0*/  FMUL R25, R47, R29 ;  /* 0x0000001d2f197220 */ /* 0x000fe20000400000 */
[----:B------:R1:W-:Y:S01]  /*6de0*/  STS.128 [R106+0x10], R8 ;  /* 0x000010086a007388 */ /* 0x0003e20000000c00 */
[----:B------:R-:W-:Y:S01]  /*6df0*/  FFMA R22, R49, R68, R22 ;  /* 0x0000004431167223 */ /* 0x000fe20000000016 */
[----:B------:R-:W-:Y:S02]  /*6e00*/  HADD2.F32 R73, -RZ, R77.H1_H1 ;  /* 0x3000004dff497230 */ /* 0x000fe40000004100 */
[----:B------:R-:W-:Y:S01]  /*6e10*/  FMUL R26, R47, R30 ;  /* 0x0000001e2f1a7220 */ /* 0x000fe20000400000 */
[----:B------:R-:W-:Y:S01]  /*6e20*/  FFMA R27, R49, R69, R27 ;  /* 0x00000045311b7223 */ /* 0x000fe2000000001b */
        /* <DEDUP_REMOVED lines=10> */
[----:B------:R-:W-:Y:S01]  /*6ed0*/  F2FP.F16.F32.PACK_AB R17, R23, R18 ;  /* 0x000000121711723e */ /* 0x000fe200000000ff */
[----:B------:R-:W-:Y:S01]  /*6ee0*/  FFMA R31, R49, R73, R31 ;  /* 0x00000049311f7223 */ /* 0x000fe2000000001f */
[----:B------:R-:W-:Y:S01]  /*6ef0*/  FMUL R35, R47, R35 ;  /* 0x000000232f237220 */ /* 0x000fe20000400000 */
[----:B------:R-:W-:Y:S01]  /*6f00*/  IADD3 R105, PT, PT, R105, R78, RZ ;  /* 0x0000004e69697210 */ /* 0x000fe20007ffe0ff */
[----:B------:R-:W-:Y:S01]  /*6f10*/  FFMA R28, R49, R74, R28 ;  /* 0x0000004a311c7223 */ /* 0x000fe2000000001c */
[----:B------:R-:W-:Y:S01]  /*6f20*/  F2FP.F16.F32.PACK_AB R18, R21, R20 ;  /* 0x000000141512723e */ /* 0x000fe200000000ff */
[----:B------:R-:W-:Y:S01]  /*6f30*/  FFMA R29, R49, R75, R29 ;  /* 0x0000004b311d7223 */ /* 0x000fe2000000001d */
[----:B------:R-:W-:Y:S01]  /*6f40*/  F2FP.F16.F32.PACK_AB R19, R27, R22 ;  /* 0x000000161b13723e */ /* 0x000fe200000000ff */
[C---:B------:R-:W-:Y:S01]  /*6f50*/  FFMA R30, R49.reuse, R76, R30 ;  /* 0x0000004c311e7223 */ /* 0x040fe2000000001e */
[----:B------:R-:W-:Y:S01]  /*6f60*/  FFMA R35, R49, R77, R35 ;  /* 0x0000004d31237223 */ /* 0x000fe20000000023 */
[----:B------:R-:W-:Y:S02]  /*6f70*/  F2FP.F16.F32.PACK_AB R24, R25, R24 ;  /* 0x000000181918723e */ /* 0x000fe400000000ff */
[----:B------:R1:W-:Y:S01]  /*6f80*/  STS.128 [R105+0x20], R16 ;  /* 0x0000201069007388 */ /* 0x0003e20000000c00 */
[----:B------:R-:W-:Y:S02]  /*6f90*/  F2FP.F16.F32.PACK_AB R25, R31, R26 ;  /* 0x0000001a1f19723e */ /* 0x000fe400000000ff */
[----:B------:R-:W-:Y:S02]  /*6fa0*/  F2FP.F16.F32.PACK_AB R26, R29, R28 ;  /* 0x0000001c1d1a723e */ /* 0x000fe400000000ff */
[----:B------:R-:W-:Y:S02]  /*6fb0*/  F2FP.F16.F32.PACK_AB R27, R35, R30 ;  /* 0x0000001e231b723e */ /* 0x000fe400000000ff */
[----:B------:R-:W-:Y:S05]  /*6fc0*/  IADD3 R0, PT, PT, R98, R106, RZ ;  /* 0x0000006a62007210 */ /* 0x000fea0007ffe0ff */
        /* <DEDUP_REMOVED lines=9> */
[----:B------:R-:W-:Y:S02]  /*7060*/  UIADD3 UR10, UP0, UPT, UR54, 0x680, URZ ;  /* 0x00000680360a7890 */ /* 0x000fe4000ff1e0ff */
[----:B------:R-:W-:Y:S02]  /*7070*/  UIADD3 UR5, UPT, UPT, UR41, 0x20, URZ ;  /* 0x0000002029057890 */ /* 0x000fe4000fffe0ff */
[----:B------:R-:W-:Y:S02]  /*7080*/  UIADD3 UR4, UPT, UPT, UR48, 0x200, UR8 ;  /* 0x0000020030047890 */ /* 0x000fe4000fffe008 */
[----:B------:R-:W-:Y:S01]  /*7090*/  UIADD3.X UR11, UPT, UPT, URZ, UR55, URZ, UP0, !UPT ;  /* 0x00000037ff0b7290 */ /* 0x000fe200087fe4ff */
[----:B------:R-:W-:Y:S01]  /*70a0*/  UMOV UR6, UR42 ;  /* 0x0000002a00067c82 */ /* 0x000fe20008000000 */
[----:B------:R-:W-:Y:S07]  /*70b0*/  UMOV UR7, UR36 ;  /* 0x0000002400077c82 */ /* 0x000fee0008000000 */
[----:B------:R2:W-:Y:S02]  /*70c0*/  UTMASTG.3D [UR4], [UR10] ;  /* 0x000000040a0073b5 */ /* 0x0005e40008010000 */
[----:B--2---:R0:W-:Y:S02]  /*70d0*/  UTMACMDFLUSH ;  /* 0x00000000000079b7 */ /* 0x0041e40000000000 */
.L_x_108:
[----:B------:R-:W-:Y:S05]  /*70e0*/  BSYNC.RECONVERGENT B0 ;  /* 0x0000000000007941 */ /* 0x000fea0003800200 */
.L_x_107:
[----:B------:R-:W-:Y:S01]  /*70f0*/  UIADD3 UR43, UPT, UPT, UR43, 0x1, URZ ;  /* 0x000000012b2b7890 */ /* 0x000fe2000fffe0ff */
[----:B------:R-:W-:Y:S03]  /*7100*/  BSSY.RECONVERGENT B0, `(.L_x_109) ;  /* 0x0000008000007945 */ /* 0x000fe60003800200 */
[----:B------:R-:W-:Y:S04]  /*7110*/  UISETP.NE.AND UP0, UPT, UR43, 0x3, UPT ;  /* 0x000000032b00788c */ /* 0x000fe8000bf05270 */
[----:B------:R-:W-:Y:S02]  /*7120*/  UISETP.EQ.XOR UP1, UPT, UR40, 0x3, !UP0 ;  /* 0x000000032800788c */ /* 0x000fe4000c722a70 */
[----:B------:R-:W-:Y:S02]  /*7130*/  USEL UR56, UR43, URZ, UP0 ;  /* 0x000000ff2b387287 */ /* 0x000fe40008000000 */
[----:B------:R-:W-:Y:S04]  /*7140*/  USEL UR4, URZ, 0x1, !UP1 ;  /* 0x00000001ff047887 */ /* 0x000fe8000c800000 */
[----:B------:R-:W-:Y:S01]  /*7150*/  ULOP3.LUT UR51, UR51, UR4, URZ, 0x3c, !UPT ;  /* 0x0000000433337292 */ /* 0x000fe2000f8e3cff */
[----:B------:R-:W-:Y:S11]  /*7160*/  @P0 BRA `(.L_x_110) ;  /* 0x0000000000040947 */ /* 0x000ff60003800000 */
[----:B------:R-:W-:Y:S04]  /*7170*/  DEPBAR.LE SB0, 0x1 ;  /* 0x000080400000791a */ /* 0x000fe80000000000 */
.L_x_110:
[----:B------:R-:W-:Y:S05]  /*7180*/  BSYNC.RECONVERGENT B0 ;  /* 0x0000000000007941 */ /* 0x000fea0003800200 */
.L_x_109:
[----:B------:R-:W-:Y:S01]  /*7190*/  BAR.SYNC.DEFER_BLOCKING 0x1, 0x80 ;  /* 0x0042000000007b1d */ /* 0x000fe20000010000 */
[----:B------:R-:W-:Y:S01]  /*71a0*/  UISETP.NE.AND UP0, UPT, UR50, -0x2, UPT ;  /* 0xfffffffe3200788c */ /* 0x000fe2000bf05270 */
[----:B------:R-:W-:Y:S08]  /*71b0*/  IADD3 R45, PT, PT, R45, 0x1, RZ ;  /* 0x000000012d2d7810 */ /* 0x000ff00007ffe0ff */
[----:B------:R-:W-:Y:S05]  /*71c0*/  BRA.U !UP0, `(.L_x_111) ;  /* 0x0000000108287547 */ /* 0x000fea000b800000 */
[----:B------:R-:W-:Y:S01]  /*71d0*/  ISETP.NE.AND P0, PT, R104, RZ, PT ;  /* 0x000000ff6800720c */ /* 0x000fe20003f05270 */
[----:B------:R-:W-:Y:S01]  /*71e0*/  IMAD.U32 R2, RZ, RZ, UR49 ;  /* 0x00000031ff027e24 */ /* 0x000fe2000f8e00ff */
[----:B------:R-:W-:Y:S01]  /*71f0*/  UIADD3 UR49, UPT, UPT, UR49, 0x1, URZ ;  /* 0x0000000131317890 */ /* 0x000fe2000fffe0ff */
[----:B-1----:R-:W-:Y:S03]  /*7200*/  IMAD.U32 R0, RZ, RZ, UR37 ;  /* 0x00000025ff007e24 */ /* 0x002fe6000f8e00ff */
[----:B------:R-:W-:Y:S04]  /*7210*/  UISETP.NE.AND UP0, UPT, UR49, 0x3, UPT ;  /* 0x000000033100788c */ /* 0x000fe8000bf05270 */
[----:B------:R-:W-:Y:S03]  /*7220*/  USEL UR49, UR49, URZ, UP0 ;  /* 0x000000ff31317287 */ /* 0x000fe60008000000 */
[----:B------:R-:W-:Y:S05]  /*7230*/  @P0 LEA R2, R2, UR48, 0x3 ;  /* 0x0000003002020c11 */ /* 0x000fea000f8e18ff */
[----:B------:R-:W-:Y:S05]  /*7240*/  @P0 VIADD R2, R2, 0x78 ;  /* 0x0000007802020836 */ /* 0x000fea0000000000 */
[----:B------:R-:W-:Y:S04]  /*7250*/  @P0 PRMT R0, R0, 0x654, R2 ;  /* 0x0000065400000816 */ /* 0x000fe80000000002 */
[----:B------:R2:W-:Y:S03]  /*7260*/  @P0 SYNCS.ARRIVE.TRANS64.RED.A1T0 RZ, [R0+URZ], RZ ;  /* 0x000000ff00ff09a7 */ /* 0x0005e600081004ff */
.L_x_111:
[----:B------:R-:W-:Y:S01]  /*7270*/  ISETP.NE.AND P2, PT, R101, RZ, PT ;  /* 0x000000ff6500720c */ /* 0x000fe20003f45270 */
[----:B------:R-:W-:Y:S01]  /*7280*/  UIADD3 UR50, UPT, UPT, UR50, 0x2, URZ ;  /* 0x0000000232327890 */ /* 0x000fe2000fffe0ff */
[----:B------:R-:W-:Y:S01]  /*7290*/  ISETP.NE.AND P0, PT, R103, 0x2, PT ;  /* 0x000000026700780c */ /* 0x000fe20003f05270 */
[----:B------:R-:W-:Y:S01]  /*72a0*/  IMAD.IADD R14, R43, 0x1, R86 ;  /* 0x000000012b0e7824 */ /* 0x000fe200078e0256 */
[----:B------:R-:W-:Y:S01]  /*72b0*/  ISETP.NE.AND P1, PT, R45, 0x4, PT ;  /* 0x000000042d00780c */ /* 0x000fe20003f25270 */
[----:B------:R-:W-:Y:S01]  /*72c0*/  IMAD.IADD R15, R44, 0x1, R87 ;  /* 0x000000012c0f7824 */ /* 0x000fe200078e0257 */
[----:B------:R-:W-:Y:S02]  /*72d0*/  SEL R2, RZ, 0x1, P0 ;  /* 0x00000001ff027807 */ /* 0x000fe40000000000 */
[----:B-12---:R-:W-:Y:S02]  /*72e0*/  SEL R0, RZ, 0x1, P1 ;  /* 0x00000001ff007807 */ /* 0x006fe40000800000 */
[----:B------:R-:W-:Y:S02]  /*72f0*/  LOP3.LUT R96, R96, R2, RZ, 0x3c, !PT ;  /* 0x0000000260607212 */ /* 0x000fe400078e3cff */
[----:B------:R-:W-:Y:S02]  /*7300*/  LOP3.LUT R97, R97, R0, RZ, 0x3c, !PT ;  /* 0x0000000061617212 */ /* 0x000fe400078e3cff */
[----:B------:R-:W-:Y:S02]  /*7310*/  @P2 R2UR UR36, R95 ;  /* 0x000000005f2422ca */ /* 0x000fe400000e0000 */
[----:B------:R-:W-:Y:S02]  /*7320*/  SEL R103, R103, RZ, P0 ;  /* 0x000000ff67677207 */ /* 0x000fe40000000000 */
[----:B------:R-:W-:Y:S01]  /*7330*/  SEL R45, R45, RZ, P1 ;  /* 0x000000ff2d2d7207 */ /* 0x000fe20000800000 */
[----:B------:R-:W-:Y:S10]  /*7340*/  @P2 BRA `(.L_x_112) ;  /* 0xffffffd800042947 */ /* 0x000ff4000383ffff */
[----:B------:R-:W-:-:S09]  /*7350*/  UISETP.NE.AND UP0, UPT, UR53, URZ, UPT ;  /* 0x000000ff3500728c */ /* 0x000fd2000bf05270 */
[----:B------:R-:W-:Y:S05]  /*7360*/  BRA.U !UP0, `(.L_x_113) ;  /* 0x0000000108487547 */ /* 0x000fea000b800000 */
[----:B------:R-:W1:Y:S02]  /*7370*/  LDCU.64 UR4, c[0x0][0x890] ;  /* 0x00011200ff0477ac */ /* 0x000e640008000a00 */
[----:B-1----:R-:W-:-:S04]  /*7380*/  UISETP.NE.U32.AND UP0, UPT, UR4, URZ, UPT ;  /* 0x000000ff0400728c */ /* 0x002fc8000bf05070 */
[----:B------:R-:W-:-:S09]  /*7390*/  UISETP.NE.AND.EX UP0, UPT, UR5, URZ, UPT, UP0 ;  /* 0x000000ff0500728c */ /* 0x000fd2000bf05300 */
[----:B------:R-:W-:Y:S05]  /*73a0*/  BRA.U UP0, `(.L_x_114) ;  /* 0x00000001000c7547 */ /* 0x000fea000b800000 */
[----:B------:R-:W-:-:S13]  /*73b0*/  FSETP.NEU.AND P0, PT, R49, RZ, PT ;  /* 0x000000ff3100720b */ /* 0x000fda0003f0d000 */
[----:B------:R-:W-:Y:S05]  /*73c0*/  @!P0 EXIT ;  /* 0x000000000000894d */ /* 0x000fea0003800000 */
[----:B------:R-:W-:Y:S05]  /*73d0*/  BRA `(.L_x_113) ;  /* 0x00000000002c7947 */ /* 0x000fea0003800000 */
.L_x_114:
[----:B------:R-:W-:Y:S01]  /*73e0*/  ISETP.NE.AND P0, PT, R102, RZ, PT ;  /* 0x000000ff6600720c */ /* 0x000fe20003f05270 */
[----:B------:R-:W-:-:S12]  /*73f0*/  BSSY.RECONVERGENT B0, `(.L_x_113) ;  /* 0x0000009000007945 */ /* 0x000fd80003800200 */
[----:B------:R-:W-:Y:S05]  /*7400*/  @P0 BRA `(.L_x_115) ;  /* 0x0000000000140947 */ /* 0x000fea0003800000 */
[----:B------:R-:W1:Y:S02]  /*7410*/  LDCU.64 UR4, c[0x0][0x888] ;  /* 0x00011100ff0477ac */ /* 0x000e640008000a00 */
[----:B-1----:R-:W-:-:S04]  /*7420*/  ISETP.NE.U32.AND P0, PT, RZ, UR4, PT ;  /* 0x00000004ff007c0c */ /* 0x002fc8000bf05070 */
[----:B------:R-:W-:-:S13]  /*7430*/  ISETP.NE.AND.EX P0, PT, RZ, UR5, PT, P0 ;  /* 0x00000005ff007c0c */ /* 0x000fda000bf05300 */
[----:B------:R-:W-:Y:S05]  /*7440*/  @!P0 EXIT ;  /* 0x000000000000894d */ /* 0x000fea0003800000 */
[----:B------:R-:W-:Y:S05]  /*7450*/  BRA `(.L_x_116) ;  /* 0x0000000000087947 */ /* 0x000fea0003800000 */
.L_x_115:
[----:B------:R-:W-:-:S13]  /*7460*/  FSETP.NEU.AND P0, PT, R49, RZ, PT ;  /* 0x000000ff3100720b */ /* 0x000fda0003f0d000 */
[----:B------:R-:W-:Y:S05]  /*7470*/  @!P0 EXIT ;  /* 0x000000000000894d */ /* 0x000fea0003800000 */
.L_x_116:
[----:B------:R-:W-:Y:S05]  /*7480*/  BSYNC.RECONVERGENT B0 ;  /* 0x0000000000007941 */ /* 0x000fea0003800200 */
.L_x_113:
[----:B------:R-:W-:Y:S01]  /*7490*/  ULEA UR4, UR49, UR48, 0x3 ;  /* 0x0000003031047291 */ /* 0x000fe2000f8e18ff */
[----:B------:R-:W-:-:S04]  /*74a0*/  DEPBAR.LE SB0, 0x0 ;  /* 0x000080000000791a */ /* 0x000fc80000000000 */
[----:B------:R-:W-:-:S04]  /*74b0*/  UIADD3 UR4, UPT, UPT, UR4, 0x78, URZ ;  /* 0x0000007804047890 */ /* 0x000fc8000fffe0ff */
[----:B------:R-:W-:-:S09]  /*74c0*/  UPRMT UR4, UR37, 0x654, UR4 ;  /* 0x0000065425047896 */ /* 0x000fd20008000004 */
[----:B------:R-:W-:Y:S01]  /*74d0*/  SYNCS.ARRIVE.TRANS64.RED.A1T0 RZ, [UR4], RZ ;  /* 0x000000ffffff79a7 */ /* 0x000fe20008100404 */
[----:B------:R-:W-:Y:S05]  /*74e0*/  EXIT ;  /* 0x000000000000794d */ /* 0x000fea0003800000 */
.L_x_19:
[----:B--2---:R2:W1:Y:S02]  /*74f0*/  SYNCS.PHASECHK.TRANS64.TRYWAIT P0, [R2+URZ+0x110], R3 ;  /* 0x00011003020075a7 */ /* 0x00446400080011ff */
[----:B-1----:R-:W-:Y:S05]  /*7500*/  @!P0 NANOSLEEP.SYNCS 0x989680 ;  /* 0x009896800000895d */ /* 0x002fea0003900000 */
[----:B------:R-:W1:Y:S02]  /*7510*/  @!P0 SYNCS.PHASECHK.TRANS64 P0, [R2+URZ+0x110], R3 ;  /* 0x00011003020085a7 */ /* 0x000e6400080010ff */
[----:B-1----:R-:W-:Y:S05]  /*7520*/  @!P0 BRA `(.L_x_19) ;  /* 0xfffffffc00f08947 */ /* 0x002fea000383ffff */
[----:B------:R-:W-:Y:S05]  /*7530*/  BRA `(.L_x_117) ;  /* 0xffffffa000307947 */ /* 0x000fea000383ffff */
.L_x_22:
[----:B-1----:R-:W-:-:S07]  /*7540*/  MOV R2, UR33 ;  /* 0x0000002100027c02 */ /* 0x002fce0008000f00 */
.L_x_118:
[----:B-1----:R1:W2:Y:S02]  /*7550*/  SYNCS.PHASECHK.TRANS64.TRYWAIT P0, [R2+URZ+0x30], R4 ;  /* 0x00003004020075a7 */ /* 0x0022a400080011ff */
[----:B--2---:R-:W-:Y:S05]  /*7560*/  @!P0 NANOSLEEP.SYNCS 0x989680 ;  /* 0x009896800000895d */ /* 0x004fea0003900000 */
[----:B------:R-:W2:Y:S02]  /*7570*/  @!P0 SYNCS.PHASECHK.TRANS64 P0, [R2+URZ+0x30], R4 ;  /* 0x00003004020085a7 */ /* 0x000ea400080010ff */
[----:B--2---:R-:W-:Y:S05]  /*7580*/  @!P0 BRA `(.L_x_118) ;  /* 0xfffffffc00f08947 */ /* 0x004fea000383ffff */
[----:B------:R-:W-:Y:S05]  /*7590*/  BRA `(.L_x_21) ;  /* 0xffffffa000807947 */ /* 0x000fea000383ffff */
.L_x_28:
[----:B-1----:R-:W-:-:S07]  /*75a0*/  MOV R2, UR17 ;  /* 0x0000001100027c02 */ /* 0x002fce0008000f00 */
.L_x_119:
[----:B-1----:R1:W2:Y:S02]  /*75b0*/  SYNCS.PHASECHK.TRANS64.TRYWAIT P0, [R2+URZ+0x30], R4 ;  /* 0x00003004020075a7 */ /* 0x0022a400080011ff */
[----:B--2---:R-:W-:Y:S05]  /*75c0*/  @!P0 NANOSLEEP.SYNCS 0x989680 ;  /* 0x009896800000895d */ /* 0x004fea0003900000 */
[----:B------:R-:W2:Y:S02]  /*75d0*/  @!P0 SYNCS.PHASECHK.TRANS64 P0, [R2+URZ+0x30], R4 ;  /* 0x00003004020085a7 */ /* 0x000ea400080010ff */
[----:B--2---:R-:W-:Y:S05]  /*75e0*/  @!P0 BRA `(.L_x_119) ;  /* 0xfffffffc00f08947 */ /* 0x004fea000383ffff */
[----:B------:R-:W-:Y:S05]  /*75f0*/  BRA `(.L_x_27) ;  /* 0xffffffa400287947 */ /* 0x000fea000383ffff */
.L_x_32:
[----:B-1----:R1:W2:Y:S02]  /*7600*/  SYNCS.PHASECHK.TRANS64.TRYWAIT P0, [R2+URZ+0xa0], R3 ;  /* 0x0000a003020075a7 */ /* 0x0022a400080011ff */
[----:B--2---:R-:W-:Y:S05]  /*7610*/  @!P0 NANOSLEEP.SYNCS 0x989680 ;  /* 0x009896800000895d */ /* 0x004fea0003900000 */
[----:B------:R-:W2:Y:S02]  /*7620*/  @!P0 SYNCS.PHASECHK.TRANS64 P0, [R2+URZ+0xa0], R3 ;  /* 0x0000a003020085a7 */ /* 0x000ea400080010ff */
[----:B--2---:R-:W-:Y:S05]  /*7630*/  @!P0 BRA `(.L_x_32) ;  /* 0xfffffffc00f08947 */ /* 0x004fea000383ffff */
[----:B------:R-:W-:Y:S05]  /*7640*/  BRA `(.L_x_120) ;  /* 0xffffffa400b87947 */ /* 0x000fea000383ffff */
.L_x_36:
[----:B----4-:R-:W-:-:S07]  /*7650*/  MOV R0, UR5 ;  /* 0x0000000500007c02 */ /* 0x010fce0008000f00 */
.L_x_121:
[----:B-1----:R1:W2:Y:S02]  /*7660*/  SYNCS.PHASECHK.TRANS64.TRYWAIT P0, [R0+URZ], R2 ;  /* 0x00000002000075a7 */ /* 0x0022a400080011ff */
[----:B--2---:R-:W-:Y:S05]  /*7670*/  @!P0 NANOSLEEP.SYNCS 0x989680 ;  /* 0x009896800000895d */ /* 0x004fea0003900000 */
[----:B------:R-:W2:Y:S02]  /*7680*/  @!P0 SYNCS.PHASECHK.TRANS64 P0, [R0+URZ], R2 ;  /* 0x00000002000085a7 */ /* 0x000ea400080010ff */
[----:B--2---:R-:W-:Y:S05]  /*7690*/  @!P0 BRA `(.L_x_121) ;  /* 0xfffffffc00f08947 */ /* 0x004fea000383ffff */
[----:B------:R-:W-:Y:S05]  /*76a0*/  BRA `(.L_x_122) ;  /* 0xffffffac00287947 */ /* 0x000fea000383ffff */
.L_x_37:
[----:B----4-:R-:W-:-:S07]  /*76b0*/  MOV R0, UR5 ;  /* 0x0000000500007c02 */ /* 0x010fce0008000f00 */
.L_x_123:
[----:B-1----:R1:W2:Y:S02]  /*76c0*/  SYNCS.PHASECHK.TRANS64.TRYWAIT P0, [R0+URZ], R3 ;  /* 0x00000003000075a7 */ /* 0x0022a400080011ff */
[----:B--2---:R-:W-:Y:S05]  /*76d0*/  @!P0 NANOSLEEP.SYNCS 0x989680 ;  /* 0x009896800000895d */ /* 0x004fea0003900000 */
[----:B------:R-:W2:Y:S02]  /*76e0*/  @!P0 SYNCS.PHASECHK.TRANS64 P0, [R0+URZ], R3 ;  /* 0x00000003000085a7 */ /* 0x000ea400080010ff */
[----:B--2---:R-:W-:Y:S05]  /*76f0*/  @!P0 BRA `(.L_x_123) ;  /* 0xfffffffc00f08947 */ /* 0x004fea000383ffff */
[----:B------:R-:W-:Y:S05]  /*7700*/  BRA `(.L_x_124) ;  /* 0xffffffac00347947 */ /* 0x000fea000383ffff */
.L_x_38:
[----:B----4-:R-:W-:-:S07]  /*7710*/  MOV R0, UR5 ;  /* 0x0000000500007c02 */ /* 0x010fce0008000f00 */
.L_x_125:
[----:B-1----:R1:W2:Y:S02]  /*7720*/  SYNCS.PHASECHK.TRANS64.TRYWAIT P0, [R0+URZ], R3 ;  /* 0x00000003000075a7 */ /* 0x0022a400080011ff */
[----:B--2---:R-:W-:Y:S05]  /*7730*/  @!P0 NANOSLEEP.SYNCS 0x989680 ;  /* 0x009896800000895d */ /* 0x004fea0003900000 */
[----:B------:R-:W2:Y:S02]  /*7740*/  @!P0 SYNCS.PHASECHK.TRANS64 P0, [R0+URZ], R3 ;  /* 0x00000003000085a7 */ /* 0x000ea400080010ff */
[----:B--2---:R-:W-:Y:S05]  /*7750*/  @!P0 BRA `(.L_x_125) ;  /* 0xfffffffc00f08947 */ /* 0x004fea000383ffff */
[----:B------:R-:W-:Y:S05]  /*7760*/  BRA `(.L_x_126) ;  /* 0xffffffac00407947 */ /* 0x000fea000383ffff */
.L_x_39:
[----:B----4-:R-:W-:-:S07]  /*7770*/  MOV R0, UR5 ;  /* 0x0000000500007c02 */ /* 0x010fce0008000f00 */
.L_x_127:
[----:B-1----:R1:W2:Y:S02]  /*7780*/  SYNCS.PHASECHK.TRANS64.TRYWAIT P0, [R0+URZ], R3 ;  /* 0x00000003000075a7 */ /* 0x0022a400080011ff */
[----:B--2---:R-:W-:Y:S05]  /*7790*/  @!P0 NANOSLEEP.SYNCS 0x989680 ;  /* 0x009896800000895d */ /* 0x004fea0003900000 */
[----:B------:R-:W2:Y:S02]  /*77a0*/  @!P0 SYNCS.PHASECHK.TRANS64 P0, [R0+URZ], R3 ;  /* 0x00000003000085a7 */ /* 0x000ea400080010ff */
[----:B--2---:R-:W-:Y:S05]  /*77b0*/  @!P0 BRA `(.L_x_127) ;  /* 0xfffffffc00f08947 */ /* 0x004fea000383ffff */
[----:B------:R-:W-:Y:S05]  /*77c0*/  BRA `(.L_x_128) ;  /* 0xffffffac004c7947 */ /* 0x000fea000383ffff */
.L_x_40:
[----:B----4-:R-:W-:-:S07]  /*77d0*/  MOV R0, UR5 ;  /* 0x0000000500007c02 */ /* 0x010fce0008000f00 */
.L_x_129:
[----:B-1----:R1:W2:Y:S02]  /*77e0*/  SYNCS.PHASECHK.TRANS64.TRYWAIT P0, [R0+URZ], R3 ;  /* 0x00000003000075a7 */ /* 0x0022a400080011ff */
[----:B--2---:R-:W-:Y:S05]  /*77f0*/  @!P0 NANOSLEEP.SYNCS 0x989680 ;  /* 0x009896800000895d */ /* 0x004fea0003900000 */
[----:B------:R-:W2:Y:S02]  /*7800*/  @!P0 SYNCS.PHASECHK.TRANS64 P0, [R0+URZ], R3 ;  /* 0x00000003000085a7 */ /* 0x000ea400080010ff */
[----:B--2---:R-:W-:Y:S05]  /*7810*/  @!P0 BRA `(.L_x_129) ;  /* 0xfffffffc00f08947 */ /* 0x004fea000383ffff */
[----:B------:R-:W-:Y:S05]  /*7820*/  BRA `(.L_x_130) ;  /* 0xffffffac00587947 */ /* 0x000fea000383ffff */
.L_x_43:
[----:B-1----:R1:W2:Y:S02]  /*7830*/  SYNCS.PHASECHK.TRANS64.TRYWAIT P0, [R0+URZ+0x100], R4 ;  /* 0x00010004000075a7 */ /* 0x0022a400080011ff */
[----:B--2---:R-:W-:Y:S05]  /*7840*/  @!P0 NANOSLEEP.SYNCS 0x989680 ;  /* 0x009896800000895d */ /* 0x004fea0003900000 */
[----:B------:R-:W2:Y:S02]  /*7850*/  @!P0 SYNCS.PHASECHK.TRANS64 P0, [R0+URZ+0x100], R4 ;  /* 0x00010004000085a7 */ /* 0x000ea400080010ff */
[----:B--2---:R-:W-:Y:S05]  /*7860*/  @!P0 BRA `(.L_x_43) ;  /* 0xfffffffc00f08947 */ /* 0x004fea000383ffff */
[----:B------:R-:W-:Y:S05]  /*7870*/  BRA `(.L_x_131) ;  /* 0xffffffac00b47947 */ /* 0x000fea000383ffff */
.L_x_44:
[----:B------:R-:W-:-:S07]  /*7880*/  MOV R0, UR5 ;  /* 0x0000000500007c02 */ /* 0x000fce0008000f00 */
.L_x_132:
[----:B-1----:R1:W2:Y:S02]  /*7890*/  SYNCS.PHASECHK.TRANS64.TRYWAIT P0, [R0+URZ+0xb0], R5 ;  /* 0x0000b005000075a7 */ /* 0x0022a400080011ff */
[----:B--2---:R-:W-:Y:S05]  /*78a0*/  @!P0 NANOSLEEP.SYNCS 0x989680 ;  /* 0x009896800000895d */ /* 0x004fea0003900000 */
[----:B------:R-:W2:Y:S02]  /*78b0*/  @!P0 SYNCS.PHASECHK.TRANS64 P0, [R0+URZ+0xb0], R5 ;  /* 0x0000b005000085a7 */ /* 0x000ea400080010ff */
[----:B--2---:R-:W-:Y:S05]  /*78c0*/  @!P0 BRA `(.L_x_132) ;  /* 0xfffffffc00f08947 */ /* 0x004fea000383ffff */
[----:B------:R-:W-:Y:S05]  /*78d0*/  BRA `(.L_x_133) ;  /* 0xffffffac00c47947 */ /* 0x000fea000383ffff */
.L_x_45:
[----:B-1----:R1:W2:Y:S02]  /*78e0*/  SYNCS.PHASECHK.TRANS64.TRYWAIT P1, [R0+URZ+0xa0], R4 ;  /* 0x0000a004000075a7 */ /* 0x0022a400080211ff */
[----:B--2---:R-:W-:Y:S05]  /*78f0*/  @!P1 NANOSLEEP.SYNCS 0x989680 ;  /* 0x009896800000995d */ /* 0x004fea0003900000 */
[----:B------:R-:W2:Y:S02]  /*7900*/  @!P1 SYNCS.PHASECHK.TRANS64 P1, [R0+URZ+0xa0], R4 ;  /* 0x0000a004000095a7 */ /* 0x000ea400080210ff */
[----:B--2---:R-:W-:Y:S05]  /*7910*/  @!P1 BRA `(.L_x_45) ;  /* 0xfffffffc00f09947 */ /* 0x004fea000383ffff */
[----:B------:R-:W-:Y:S05]  /*7920*/  BRA `(.L_x_134) ;  /* 0xffffffac00f47947 */ /* 0x000fea000383ffff */
.L_x_48:
[----:B------:R-:W-:-:S07]  /*7930*/  MOV R0, UR5 ;  /* 0x0000000500007c02 */ /* 0x000fce0008000f00 */
.L_x_135:
[----:B-1----:R1:W2:Y:S02]  /*7940*/  SYNCS.PHASECHK.TRANS64.TRYWAIT P0, [R0+URZ+0xb0], R2 ;  /* 0x0000b002000075a7 */ /* 0x0022a400080011ff */
[----:B--2---:R-:W-:Y:S05]  /*7950*/  @!P0 NANOSLEEP.SYNCS 0x989680 ;  /* 0x009896800000895d */ /* 0x004fea0003900000 */
[----:B------:R-:W2:Y:S02]  /*7960*/  @!P0 SYNCS.PHASECHK.TRANS64 P0, [R0+URZ+0xb0], R2 ;  /* 0x0000b002000085a7 */ /* 0x000ea400080010ff */
[----:B--2---:R-:W-:Y:S05]  /*7970*/  @!P0 BRA `(.L_x_135) ;  /* 0xfffffffc00f08947 */ /* 0x004fea000383ffff */
[----:B------:R-:W-:Y:S05]  /*7980*/  BRA `(.L_x_47) ;  /* 0xffffffb000487947 */ /* 0x000fea000383ffff */
.L_x_55:
[----:B-1----:R1:W2:Y:S02]  /*7990*/  SYNCS.PHASECHK.TRANS64.TRYWAIT P1, [R0+URZ+0xa0], R2 ;  /* 0x0000a002000075a7 */ /* 0x0022a400080211ff */
[----:B--2---:R-:W-:Y:S05]  /*79a0*/  @!P1 NANOSLEEP.SYNCS 0x989680 ;  /* 0x009896800000995d */ /* 0x004fea0003900000 */
[----:B------:R-:W2:Y:S02]  /*79b0*/  @!P1 SYNCS.PHASECHK.TRANS64 P1, [R0+URZ+0xa0], R2 ;  /* 0x0000a002000095a7 */ /* 0x000ea400080210ff */
[----:B--2---:R-:W-:Y:S05]  /*79c0*/  @!P1 BRA `(.L_x_55) ;  /* 0xfffffffc00f09947 */ /* 0x004fea000383ffff */
[----:B------:R-:W-:Y:S05]  /*79d0*/  BRA `(.L_x_136) ;  /* 0xffffffb400a87947 */ /* 0x000fea000383ffff */
.L_x_56:
[----:B------:R-:W-:-:S07]  /*79e0*/  MOV R2, UR8 ;  /* 0x0000000800027c02 */ /* 0x000fce0008000f00 */
.L_x_137:
[----:B-1----:R1:W2:Y:S02]  /*79f0*/  SYNCS.PHASECHK.TRANS64.TRYWAIT P0, [R2+URZ+0xe0], R0 ;  /* 0x0000e000020075a7 */ /* 0x0022a400080011ff */
[----:B--2---:R-:W-:Y:S05]  /*7a00*/  @!P0 NANOSLEEP.SYNCS 0x989680 ;  /* 0x009896800000895d */ /* 0x004fea0003900000 */
[----:B------:R-:W2:Y:S02]  /*7a10*/  @!P0 SYNCS.PHASECHK.TRANS64 P0, [R2+URZ+0xe0], R0 ;  /* 0x0000e000020085a7 */ /* 0x000ea400080010ff */
[----:B--2---:R-:W-:Y:S05]  /*7a20*/  @!P0 BRA `(.L_x_137) ;  /* 0xfffffffc00f08947 */ /* 0x004fea000383ffff */
[----:B------:R-:W-:Y:S05]  /*7a30*/  BRA `(.L_x_138) ;  /* 0xffffffb400e07947 */ /* 0x000fea000383ffff */
.L_x_59:
[----:B------:R-:W-:Y:S07]  /*7a40*/  MOV R0, UR7 ;  /* 0x0000000700007c02 */ /* 0x000fee0008000f00 */
.L_x_139:
[----:B-1----:R1:W2:Y:S02]  /*7a50*/  SYNCS.PHASECHK.TRANS64.TRYWAIT P0, [R0+URZ], R2 ;  /* 0x00000002000075a7 */ /* 0x0022a400080011ff */
[----:B--2---:R-:W-:Y:S05]  /*7a60*/  @!P0 NANOSLEEP.SYNCS 0x989680 ;  /* 0x009896800000895d */ /* 0x004fea0003900000 */
[----:B------:R-:W2:Y:S02]  /*7a70*/  @!P0 SYNCS.PHASECHK.TRANS64 P0, [R0+URZ], R2 ;  /* 0x00000002000085a7 */ /* 0x000ea400080010ff */
[----:B--2---:R-:W-:Y:S05]  /*7a80*/  @!P0 BRA `(.L_x_139) ;  /* 0xfffffffc00f08947 */ /* 0x004fea000383ffff */
[----:B------:R-:W-:Y:S05]  /*7a90*/  BRA `(.L_x_58) ;  /* 0xffffffb400fc7947 */ /* 0x000fea000383ffff */
.L_x_62:
[----:B------:R-:W-:-:S07]  /*7aa0*/  MOV R0, UR5 ;  /* 0x0000000500007c02 */ /* 0x000fce0008000f00 */
.L_x_140:
[----:B--2---:R2:W3:Y:S02]  /*7ab0*/  SYNCS.PHASECHK.TRANS64.TRYWAIT P0, [R0+URZ], R2 ;  /* 0x00000002000075a7 */ /* 0x0044e400080011ff */
[----:B---3--:R-:W-:Y:S05]  /*7ac0*/  @!P0 NANOSLEEP.SYNCS 0x989680 ;  /* 0x009896800000895d */ /* 0x008fea0003900000 */
[----:B------:R-:W3:Y:S02]  /*7ad0*/  @!P0 SYNCS.PHASECHK.TRANS64 P0, [R0+URZ], R2 ;  /* 0x00000002000085a7 */ /* 0x000ee400080010ff */
[----:B---3--:R-:W-:Y:S05]  /*7ae0*/  @!P0 BRA `(.L_x_140) ;  /* 0xfffffffc00f08947 */ /* 0x008fea000383ffff */
[----:B------:R-:W-:Y:S05]  /*7af0*/  BRA `(.L_x_141) ;  /* 0xffffffb800b07947 */ /* 0x000fea000383ffff */
.L_x_63:
[----:B------:R-:W-:-:S07]  /*7b00*/  MOV R0, UR5 ;  /* 0x0000000500007c02 */ /* 0x000fce0008000f00 */
.L_x_142:
[----:B-1----:R1:W2:Y:S02]  /*7b10*/  SYNCS.PHASECHK.TRANS64.TRYWAIT P0, [R0+URZ], R3 ;  /* 0x00000003000075a7 */ /* 0x0022a400080011ff */
[----:B--2---:R-:W-:Y:S05]  /*7b20*/  @!P0 NANOSLEEP.SYNCS 0x989680 ;  /* 0x009896800000895d */ /* 0x004fea0003900000 */
[----:B------:R-:W2:Y:S02]  /*7b30*/  @!P0 SYNCS.PHASECHK.TRANS64 P0, [R0+URZ], R3 ;  /* 0x00000003000085a7 */ /* 0x000ea400080010ff */
[----:B--2---:R-:W-:Y:S05]  /*7b40*/  @!P0 BRA `(.L_x_142) ;  /* 0xfffffffc00f08947 */ /* 0x004fea000383ffff */
[----:B------:R-:W-:Y:S05]  /*7b50*/  BRA `(.L_x_143) ;  /* 0xffffffb800bc7947 */ /* 0x000fea000383ffff */
.L_x_64:
[----:B------:R-:W-:-:S07]  /*7b60*/  MOV R0, UR5 ;  /* 0x0000000500007c02 */ /* 0x000fce0008000f00 */
.L_x_144:
[----:B-1----:R1:W2:Y:S02]  /*7b70*/  SYNCS.PHASECHK.TRANS64.TRYWAIT P0, [R0+URZ], R3 ;  /* 0x00000003000075a7 */ /* 0x0022a400080011ff */
[----:B--2---:R-:W-:Y:S05]  /*7b80*/  @!P0 NANOSLEEP.SYNCS 0x989680 ;  /* 0x009896800000895d */ /* 0x004fea0003900000 */
[----:B------:R-:W2:Y:S02]  /*7b90*/  @!P0 SYNCS.PHASECHK.TRANS64 P0, [R0+URZ], R3 ;  /* 0x00000003000085a7 */ /* 0x000ea400080010ff */
[----:B--2---:R-:W-:Y:S05]  /*7ba0*/  @!P0 BRA `(.L_x_144) ;  /* 0xfffffffc00f08947 */ /* 0x004fea000383ffff */
[----:B------:R-:W-:Y:S05]  /*7bb0*/  BRA `(.L_x_145) ;  /* 0xffffffb800c87947 */ /* 0x000fea000383ffff */
.L_x_65:
[----:B-1----:R-:W-:-:S07]  /*7bc0*/  MOV R0, UR7 ;  /* 0x0000000700007c02 */ /* 0x002fce0008000f00 */
.L_x_146:
[----:B-1----:R1:W2:Y:S02]  /*7bd0*/  SYNCS.PHASECHK.TRANS64.TRYWAIT P0, [R0+URZ], R2 ;  /* 0x00000002000075a7 */ /* 0x0022a400080011ff */
[----:B--2---:R-:W-:Y:S05]  /*7be0*/  @!P0 NANOSLEEP.SYNCS 0x989680 ;  /* 0x009896800000895d */ /* 0x004fea0003900000 */
[----:B------:R-:W2:Y:S02]  /*7bf0*/  @!P0 SYNCS.PHASECHK.TRANS64 P0, [R0+URZ], R2 ;  /* 0x00000002000085a7 */ /* 0x000ea400080010ff */
[----:B--2---:R-:W-:Y:S05]  /*7c00*/  @!P0 BRA `(.L_x_146) ;  /* 0xfffffffc00f08947 */ /* 0x004fea000383ffff */
[----:B------:R-:W-:Y:S05]  /*7c10*/  BRA `(.L_x_147) ;  /* 0xffffffb800d47947 */ /* 0x000fea000383ffff */
.L_x_70:
[----:B--2---:R2:W3:Y:S02]  /*7c20*/  SYNCS.PHASECHK.TRANS64.TRYWAIT P0, [R0+URZ+0xa0], R2 ;  /* 0x0000a002000075a7 */ /* 0x0044e400080011ff */
[----:B---3--:R-:W-:Y:S05]  /*7c30*/  @!P0 NANOSLEEP.SYNCS 0x989680 ;  /* 0x009896800000895d */ /* 0x008fea0003900000 */
[----:B------:R-:W3:Y:S02]  /*7c40*/  @!P0 SYNCS.PHASECHK.TRANS64 P0, [R0+URZ+0xa0], R2 ;  /* 0x0000a002000085a7 */ /* 0x000ee400080010ff */
[----:B---3--:R-:W-:Y:S05]  /*7c50*/  @!P0 BRA `(.L_x_70) ;  /* 0xfffffffc00f08947 */ /* 0x008fea000383ffff */
[----:B------:R-:W-:Y:S05]  /*7c60*/  BRA `(.L_x_148) ;  /* 0xffffffbc00d07947 */ /* 0x000fea000383ffff */
.L_x_73:
[----:B------:R-:W-:Y:S07]  /*7c70*/  MOV R0, UR7 ;  /* 0x0000000700007c02 */ /* 0x000fee0008000f00 */
.L_x_149:
[----:B--2---:R2:W3:Y:S02]  /*7c80*/  SYNCS.PHASECHK.TRANS64.TRYWAIT P0, [R0+URZ+0x98], R2 ;  /* 0x00009802000075a7 */ /* 0x0044e400080011ff */
[----:B---3--:R-:W-:Y:S05]  /*7c90*/  @!P0 NANOSLEEP.SYNCS 0x989680 ;  /* 0x009896800000895d */ /* 0x008fea0003900000 */
[----:B------:R-:W3:Y:S02]  /*7ca0*/  @!P0 SYNCS.PHASECHK.TRANS64 P0, [R0+URZ+0x98], R2 ;  /* 0x00009802000085a7 */ /* 0x000ee400080010ff */
[----:B---3--:R-:W-:Y:S05]  /*7cb0*/  @!P0 BRA `(.L_x_149) ;  /* 0xfffffffc00f08947 */ /* 0x008fea000383ffff */
[----:B------:R-:W-:Y:S05]  /*7cc0*/  BRA `(.L_x_72) ;  /* 0xffffffc000b07947 */ /* 0x000fea000383ffff */
.L_x_76:
[----:B------:R-:W-:Y:S07]  /*7cd0*/  MOV R0, UR15 ;  /* 0x0000000f00007c02 */ /* 0x000fee0008000f00 */
.L_x_150:
[----:B-1----:R1:W2:Y:S02]  /*7ce0*/  SYNCS.PHASECHK.TRANS64.TRYWAIT P0, [R0+URZ+0x78], R9 ;  /* 0x00007809000075a7 */ /* 0x0022a400080011ff */
[----:B--2---:R-:W-:Y:S05]  /*7cf0*/  @!P0 NANOSLEEP.SYNCS 0x989680 ;  /* 0x009896800000895d */ /* 0x004fea0003900000 */
[----:B------:R-:W2:Y:S02]  /*7d00*/  @!P0 SYNCS.PHASECHK.TRANS64 P0, [R0+URZ+0x78], R9 ;  /* 0x00007809000085a7 */ /* 0x000ea400080010ff */
[----:B--2---:R-:W-:Y:S05]  /*7d10*/  @!P0 BRA `(.L_x_150) ;  /* 0xfffffffc00f08947 */ /* 0x004fea000383ffff */
[----:B------:R-:W-:Y:S05]  /*7d20*/  BRA `(.L_x_151) ;  /* 0xffffffc400287947 */ /* 0x000fea000383ffff */
.L_x_77:
[----:B------:R-:W-:Y:S07]  /*7d30*/  MOV R0, UR13 ;  /* 0x0000000d00007c02 */ /* 0x000fee0008000f00 */
.L_x_152:
[----:B-1----:R1:W2:Y:S02]  /*7d40*/  SYNCS.PHASECHK.TRANS64.TRYWAIT P0, [R0+URZ+0x78], R14 ;  /* 0x0000780e000075a7 */ /* 0x0022a400080011ff */
[----:B--2---:R-:W-:Y:S05]  /*7d50*/  @!P0 NANOSLEEP.SYNCS 0x989680 ;  /* 0x009896800000895d */ /* 0x004fea0003900000 */
[----:B------:R-:W2:Y:S02]  /*7d60*/  @!P0 SYNCS.PHASECHK.TRANS64 P0, [R0+URZ+0x78], R14 ;  /* 0x0000780e000085a7 */ /* 0x000ea400080010ff */
[----:B--2---:R-:W-:Y:S05]  /*7d70*/  @!P0 BRA `(.L_x_152) ;  /* 0xfffffffc00f08947 */ /* 0x004fea000383ffff */
[----:B------:R-:W-:Y:S05]  /*7d80*/  BRA `(.L_x_153) ;  /* 0xffffffc400c87947 */ /* 0x000fea000383ffff */
.L_x_79:
[----:B------:R-:W-:-:S07]  /*7d90*/  MOV R0, UR4 ;  /* 0x0000000400007c02 */ /* 0x000fce0008000f00 */
.L_x_154:
[----:B-1----:R1:W3:Y:S02]  /*7da0*/  SYNCS.PHASECHK.TRANS64.TRYWAIT P0, [R0+URZ], R2 ;  /* 0x00000002000075a7 */ /* 0x0022e400080011ff */
[----:B---3--:R-:W-:Y:S05]  /*7db0*/  @!P0 NANOSLEEP.SYNCS 0x989680 ;  /* 0x009896800000895d */ /* 0x008fea0003900000 */
[----:B------:R-:W3:Y:S02]  /*7dc0*/  @!P0 SYNCS.PHASECHK.TRANS64 P0, [R0+URZ], R2 ;  /* 0x00000002000085a7 */ /* 0x000ee400080010ff */
[----:B---3--:R-:W-:Y:S05]  /*7dd0*/  @!P0 BRA `(.L_x_154) ;  /* 0xfffffffc00f08947 */ /* 0x008fea000383ffff */
[----:B------:R-:W-:Y:S05]  /*7de0*/  BRA `(.L_x_155) ;  /* 0xffffffc800547947 */ /* 0x000fea000383ffff */
.L_x_80:
[----:B------:R-:W-:-:S07]  /*7df0*/  MOV R0, UR4 ;  /* 0x0000000400007c02 */ /* 0x000fce0008000f00 */
.L_x_156:
[----:B-1----:R1:W3:Y:S02]  /*7e00*/  SYNCS.PHASECHK.TRANS64.TRYWAIT P0, [R0+URZ], R2 ;  /* 0x00000002000075a7 */ /* 0x0022e400080011ff */
[----:B---3--:R-:W-:Y:S05]  /*7e10*/  @!P0 NANOSLEEP.SYNCS 0x989680 ;  /* 0x009896800000895d */ /* 0x008fea0003900000 */
[----:B------:R-:W3:Y:S02]  /*7e20*/  @!P0 SYNCS.PHASECHK.TRANS64 P0, [R0+URZ], R2 ;  /* 0x00000002000085a7 */ /* 0x000ee400080010ff */
[----:B---3--:R-:W-:Y:S05]  /*7e30*/  @!P0 BRA `(.L_x_156) ;  /* 0xfffffffc00f08947 */ /* 0x008fea000383ffff */
[----:B------:R-:W-:Y:S05]  /*7e40*/  BRA `(.L_x_157) ;  /* 0xffffffc800607947 */ /* 0x000fea000383ffff */
.L_x_82:
[----:B--2---:R2:W4:Y:S02]  /*7e50*/  SYNCS.PHASECHK.TRANS64.TRYWAIT P0, [R0+URZ+0xa0], R2 ;  /* 0x0000a002000075a7 */ /* 0x00452400080011ff */
[----:B----4-:R-:W-:Y:S05]  /*7e60*/  @!P0 NANOSLEEP.SYNCS 0x989680 ;  /* 0x009896800000895d */ /* 0x010fea0003900000 */
[----:B------:R-:W4:Y:S02]  /*7e70*/  @!P0 SYNCS.PHASECHK.TRANS64 P0, [R0+URZ+0xa0], R2 ;  /* 0x0000a002000085a7 */ /* 0x000f2400080010ff */
[----:B----4-:R-:W-:Y:S05]  /*7e80*/  @!P0 BRA `(.L_x_82) ;  /* 0xfffffffc00f08947 */ /* 0x010fea000383ffff */
[----:B------:R-:W-:Y:S05]  /*7e90*/  BRA `(.L_x_158) ;  /* 0xffffffcc00447947 */ /* 0x000fea000383ffff */
.L_x_92:
[----:B-1----:R1:W3:Y:S02]  /*7ea0*/  SYNCS.PHASECHK.TRANS64.TRYWAIT P1, [R0+URZ+0x60], R3 ;  /* 0x00006003000075a7 */ /* 0x0022e400080211ff */
[----:B---3--:R-:W-:Y:S05]  /*7eb0*/  @!P1 NANOSLEEP.SYNCS 0x989680 ;  /* 0x009896800000995d */ /* 0x008fea0003900000 */
[----:B------:R-:W3:Y:S02]  /*7ec0*/  @!P1 SYNCS.PHASECHK.TRANS64 P1, [R0+URZ+0x60], R3 ;  /* 0x00006003000095a7 */ /* 0x000ee400080210ff */
[----:B---3--:R-:W-:Y:S05]  /*7ed0*/  @!P1 BRA `(.L_x_92) ;  /* 0xfffffffc00f09947 */ /* 0x008fea000383ffff */
[----:B------:R-:W-:Y:S05]  /*7ee0*/  BRA `(.L_x_91) ;  /* 0xffffffd800747947 */ /* 0x000fea000383ffff */
.L_x_94:
[----:B-1----:R1:W4:Y:S02]  /*7ef0*/  SYNCS.PHASECHK.TRANS64.TRYWAIT P0, [R73+URZ+0xc0], R2 ;  /* 0x0000c002490075a7 */ /* 0x00232400080011ff */
[----:B----4-:R-:W-:Y:S05]  /*7f00*/  @!P0 NANOSLEEP.SYNCS 0x989680 ;  /* 0x009896800000895d */ /* 0x010fea0003900000 */
[----:B------:R-:W4:Y:S02]  /*7f10*/  @!P0 SYNCS.PHASECHK.TRANS64 P0, [R73+URZ+0xc0], R2 ;  /* 0x0000c002490085a7 */ /* 0x000f2400080010ff */
[----:B----4-:R-:W-:Y:S05]  /*7f20*/  @!P0 BRA `(.L_x_94) ;  /* 0xfffffffc00f08947 */ /* 0x010fea000383ffff */
[----:B------:R-:W-:Y:S05]  /*7f30*/  BRA `(.L_x_93) ;  /* 0xffffffd800ac7947 */ /* 0x000fea000383ffff */
.L_x_105:
[----:B--2---:R2:W4:Y:S02]  /*7f40*/  SYNCS.PHASECHK.TRANS64.TRYWAIT P0, [R2+URZ+0x60], R107 ;  /* 0x0000606b020075a7 */ /* 0x00452400080011ff */
[----:B----4-:R-:W-:Y:S05]  /*7f50*/  @!P0 NANOSLEEP.SYNCS 0x989680 ;  /* 0x009896800000895d */ /* 0x010fea0003900000 */
[----:B------:R-:W4:Y:S02]  /*7f60*/  @!P0 SYNCS.PHASECHK.TRANS64 P0, [R2+URZ+0x60], R107 ;  /* 0x0000606b020085a7 */ /* 0x000f2400080010ff */
[----:B----4-:R-:W-:Y:S05]  /*7f70*/  @!P0 BRA `(.L_x_105) ;  /* 0xfffffffc00f08947 */ /* 0x010fea000383ffff */
[----:B------:R-:W-:Y:S05]  /*7f80*/  BRA `(.L_x_104) ;  /* 0xffffffe400947947 */ /* 0x000fea000383ffff */
        .weak           $__internal_0_$__cuda_sm10x_tcgen05_guardrail_trap_col_being_dealloced_not_returned_by_alloc
        .type           $__internal_0_$__cuda_sm10x_tcgen05_guardrail_trap_col_being_dealloced_not_returned_by_alloc,@function
        .size           $__internal_0_$__cuda_sm10x_tcgen05_guardrail_trap_col_being_dealloced_not_returned_by_alloc,($__internal_1_$__cuda_sm10x_tcgen05_guardrail_trap_phase_invalid_during_alloc - $__internal_0_$__cuda_sm10x_tcgen05_guardrail_trap_col_being_dealloced_not_returned_by_alloc)
$__internal_0_$__cuda_sm10x_tcgen05_guardrail_trap_col_being_dealloced_not_returned_by_alloc:
[----:B------:R-:W-:Y:S05]  /*7f90*/  BPT.TRAP 0x1 ;  /* 0x000000040000795c */ /* 0x000fea0000300000 */
[----:B------:R-:W-:-:S04]  /*7fa0*/  HFMA2 R3, -RZ, RZ, 0, 0 ;  /* 0x00000000ff037431 */ /* 0x000fc800000001ff */
[----:B------:R-:W-:Y:S05]  /*7fb0*/  RET.REL.NODEC R2 `(_ZN7cutlass13device_kernelINS_4gemm6kernel13GemmUniversalIN4cute5tupleIJiiiiEEENS1_10collective13CollectiveMmaINS1_35MainloopSm100TmaUmmaWarpSpecializedILi6ELi2ELi4ENS5_IJNS4_1CILi1EEESB_SB_EEEEENS5_IJNSA_ILi128EEENSA_ILi64EEENSA_ILi32EEEEEENS_6half_tENS5_IJlSB_lEEESI_SJ_NS4_8TiledMMAINS4_8MMA_AtomIJNS4_20SM100_MMA_F16BF16_SSISI_SI_fLi128ELi64ELNS4_4UMMA5MajorE0ELSO_0ELNSN_7ScaleInE0ELSP_0EEEEEENS4_6LayoutISC_NS5_IJNSA_ILi0EEEST_ST_EEEEENS5_IJNS4_10UnderscoreESW_SW_EEEEENS4_13SM90_TMA_LOADENS4_14ComposedLayoutINS4_7SwizzleILi2ELi4ELi3EEENS4_18smem_ptr_flag_bitsILi16EEENSS_INS5_IJNSA_ILi8EEESG_EEENS5_IJSG_SB_EEEEEEEvNS4_8identityESZ_S19_vS1A_EENS_8epilogue10collective18CollectiveEpilogueINS1C_23Sm100TmaWarpSpecializedILi3ELi2ELi32ELb1ELb0EEEJSH_NS5_IJNSS_ISE_SB_EENSS_ISG_SB_EEEEESI_SJ_SI_SJ_NS1C_6fusion15FusionCallbacksIS1G_NS1K_17LinearCombinationISI_fSI_fLNS_15FloatRoundStyleE2EEESH_S1J_JEEENS4_5SM1004TMEM4LOAD26SM100_TMEM_LOAD_32dp32b32xESZ_S19_NS4_39AutoVectorizingCopyWithAssumedAlignmentILi128EEENS4_14SM90_TMA_STOREES19_S1V_S1V_EEEvvEEEEvNT_6ParamsE) ;  /* 0xffffff8002107950 */ /* 0x000fea0003c3ffff */
        .weak           $__internal_1_$__cuda_sm10x_tcgen05_guardrail_trap_phase_invalid_during_alloc
        .type           $__internal_1_$__cuda_sm10x_tcgen05_guardrail_trap_phase_invalid_during_alloc,@function
        .size           $__internal_1_$__cuda_sm10x_tcgen05_guardrail_trap_phase_invalid_during_alloc,($__internal_2_$__cuda_sm10x_tcgen05_guardrail_trap_unallocated_columns_being_dealloced - $__internal_1_$__cuda_sm10x_tcgen05_guardrail_trap_phase_invalid_during_alloc)
$__internal_1_$__cuda_sm10x_tcgen05_guardrail_trap_phase_invalid_during_alloc:
[----:B------:R-:W-:Y:S05]  /*7fc0*/  BPT.TRAP 0x1 ;  /* 0x000000040000795c */ /* 0x000fea0000300000 */
[----:B------:R-:W-:-:S04]  /*7fd0*/  MOV R3, 0x0 ;  /* 0x0000000000037802 */ /* 0x000fc80000000f00 */
[----:B------:R-:W-:Y:S05]  /*7fe0*/  RET.REL.NODEC R2 `(_ZN7cutlass13device_kernelINS_4gemm6kernel13GemmUniversalIN4cute5tupleIJiiiiEEENS1_10collective13CollectiveMmaINS1_35MainloopSm100TmaUmmaWarpSpecializedILi6ELi2ELi4ENS5_IJNS4_1CILi1EEESB_SB_EEEEENS5_IJNSA_ILi128EEENSA_ILi64EEENSA_ILi32EEEEEENS_6half_tENS5_IJlSB_lEEESI_SJ_NS4_8TiledMMAINS4_8MMA_AtomIJNS4_20SM100_MMA_F16BF16_SSISI_SI_fLi128ELi64ELNS4_4UMMA5MajorE0ELSO_0ELNSN_7ScaleInE0ELSP_0EEEEEENS4_6LayoutISC_NS5_IJNSA_ILi0EEEST_ST_EEEEENS5_IJNS4_10UnderscoreESW_SW_EEEEENS4_13SM90_TMA_LOADENS4_14ComposedLayoutINS4_7SwizzleILi2ELi4ELi3EEENS4_18smem_ptr_flag_bitsILi16EEENSS_INS5_IJNSA_ILi8EEESG_EEENS5_IJSG_SB_EEEEEEEvNS4_8identityESZ_S19_vS1A_EENS_8epilogue10collective18CollectiveEpilogueINS1C_23Sm100TmaWarpSpecializedILi3ELi2ELi32ELb1ELb0EEEJSH_NS5_IJNSS_ISE_SB_EENSS_ISG_SB_EEEEESI_SJ_SI_SJ_NS1C_6fusion15FusionCallbacksIS1G_NS1K_17LinearCombinationISI_fSI_fLNS_15FloatRoundStyleE2EEESH_S1J_JEEENS4_5SM1004TMEM4LOAD26SM100_TMEM_LOAD_32dp32b32xESZ_S19_NS4_39AutoVectorizingCopyWithAssumedAlignmentILi128EEENS4_14SM90_TMA_STOREES19_S1V_S1V_EEEvvEEEEvNT_6ParamsE) ;  /* 0xffffff8002047950 */ /* 0x000fea0003c3ffff */
        .weak           $__internal_2_$__cuda_sm10x_tcgen05_guardrail_trap_unallocated_columns_being_dealloced
        .type           $__internal_2_$__cuda_sm10x_tcgen05_guardrail_trap_unallocated_columns_being_dealloced,@function
        .size           $__internal_2_$__cuda_sm10x_tcgen05_guardrail_trap_unallocated_columns_being_dealloced,(.L_x_160 - $__internal_2_$__cuda_sm10x_tcgen05_guardrail_trap_unallocated_columns_being_dealloced)
$__internal_2_$__cuda_sm10x_tcgen05_guardrail_trap_unallocated_columns_being_dealloced:
[----:B------:R-:W-:Y:S05]  /*7ff0*/  BPT.TRAP 0x1 ;  /* 0x000000040000795c */ /* 0x000fea0000300000 */
[----:B------:R-:W-:-:S04]  /*8000*/  HFMA2 R3, -RZ, RZ, 0, 0 ;  /* 0x00000000ff037431 */ /* 0x000fc800000001ff */
[----:B------:R-:W-:Y:S05]  /*8010*/  RET.REL.NODEC R2 `(_ZN7cutlass13device_kernelINS_4gemm6kernel13GemmUniversalIN4cute5tupleIJiiiiEEENS1_10collective13CollectiveMmaINS1_35MainloopSm100TmaUmmaWarpSpecializedILi6ELi2ELi4ENS5_IJNS4_1CILi1EEESB_SB_EEEEENS5_IJNSA_ILi128EEENSA_ILi64EEENSA_ILi32EEEEEENS_6half_tENS5_IJlSB_lEEESI_SJ_NS4_8TiledMMAINS4_8MMA_AtomIJNS4_20SM100_MMA_F16BF16_SSISI_SI_fLi128ELi64ELNS4_4UMMA5MajorE0ELSO_0ELNSN_7ScaleInE0ELSP_0EEEEEENS4_6LayoutISC_NS5_IJNSA_ILi0EEEST_ST_EEEEENS5_IJNS4_10UnderscoreESW_SW_EEEEENS4_13SM90_TMA_LOADENS4_14ComposedLayoutINS4_7SwizzleILi2ELi4ELi3EEENS4_18smem_ptr_flag_bitsILi16EEENSS_INS5_IJNSA_ILi8EEESG_EEENS5_IJSG_SB_EEEEEEEvNS4_8identityESZ_S19_vS1A_EENS_8epilogue10collective18CollectiveEpilogueINS1C_23Sm100TmaWarpSpecializedILi3ELi2ELi32ELb1ELb0EEEJSH_NS5_IJNSS_ISE_SB_EENSS_ISG_SB_EEEEESI_SJ_SI_SJ_NS1C_6fusion15FusionCallbacksIS1G_NS1K_17LinearCombinationISI_fSI_fLNS_15FloatRoundStyleE2EEESH_S1J_JEEENS4_5SM1004TMEM4LOAD26SM100_TMEM_LOAD_32dp32b32xESZ_S19_NS4_39AutoVectorizingCopyWithAssumedAlignmentILi128EEENS4_14SM90_TMA_STOREES19_S1V_S1V_EEEvvEEEEvNT_6ParamsE) ;  /* 0xffffff7c02f87950 */ /* 0x000fea0003c3ffff */
.L_x_159:
[----:B------:R-:W-:-:S00]  /*8020*/  BRA `(.L_x_159) ;  /* 0xfffffffc00fc7947 */ /* 0x000fc0000383ffff */
[----:B------:R-:W-:-:S00]  /*8030*/  NOP ;  /* 0x0000000000007918 */ /* 0x000fc00000000000 */
        /* <DEDUP_REMOVED lines=12> */
.L_x_160:


//--------------------- .nv.global.init           --------------------------
	.section	.nv.global.init,"aw",@progbits
.nv.global.init:
	.type		$str$27,@object
	.size		$str$27,($str$28 - $str$27)
$str$27:
        /*0000*/ 	.byte	0x28, 0x61, 0x64, 0x64, 0x72, 0x65, 0x73, 0x73, 0x20, 0x26, 0x20, 0x6d, 0x61, 0x73, 0x6b, 0x29
        /*0010*/ 	.byte	0x20, 0x3d, 0x3d, 0x20, 0x30, 0x00
	.type		$str$28,@object
	.size		$str$28,($str$26 - $str$28)
$str$28:
        /*0016*/ 	.byte	0x2f, 0x74, 0x6d, 0x70, 0x2f, 0x63, 0x75, 0x74, 0x6c, 0x61, 0x73, 0x73, 0x5f, 0x73, 0x77, 0x65
        /*0026*/ 	.byte	0x65, 0x70, 0x5f, 0x73, 0x72, 0x63, 0x2f, 0x69, 0x6e, 0x63, 0x6c, 0x75, 0x64, 0x65, 0x2f, 0x63
        /*0036*/ 	.byte	0x75, 0x74, 0x65, 0x2f, 0x70, 0x6f, 0x69, 0x6e, 0x74, 0x65, 0x72, 0x5f, 0x66, 0x6c, 0x61, 0x67
        /*0046*/ 	.byte	0x67, 0x65, 0x64, 0x2e, 0x68, 0x70, 0x70, 0x00
	.type		$str$26,@object
	.size		$str$26,($str$25 - $str$26)
$str$26:
        /*004e*/ 	.byte	0x2f, 0x74, 0x6d, 0x70, 0x2f, 0x63, 0x75, 0x74, 0x6c, 0x61, 0x73, 0x73, 0x5f, 0x73, 0x77, 0x65
        /*005e*/ 	.byte	0x65, 0x70, 0x5f, 0x73, 0x72, 0x63, 0x2f, 0x69, 0x6e, 0x63, 0x6c, 0x75, 0x64, 0x65, 0x2f, 0x63
        /*006e*/ 	.byte	0x75, 0x74, 0x65, 0x2f, 0x61, 0x74, 0x6f, 0x6d, 0x2f, 0x63, 0x6f, 0x70, 0x79, 0x5f, 0x74, 0x72
        /*007e*/ 	.byte	0x61, 0x69, 0x74, 0x73, 0x5f, 0x73, 0x6d, 0x31, 0x30, 0x30, 0x2e, 0x68, 0x70, 0x70, 0x00
	.type		$str$25,@object
	.size		$str$25,(__unnamed_1 - $str$25)
$str$25:
        /*008d*/ 	.byte	0x28, 0x28, 0x75, 0x69, 0x6e, 0x74, 0x33, 0x32, 0x5f, 0x74, 0x28, 0x74, 0x68, 0x72, 0x65, 0x61
        /*009d*/ 	.byte	0x64, 0x49, 0x64, 0x78, 0x2e, 0x78, 0x29, 0x20, 0x2f, 0x20, 0x33, 0x32, 0x29, 0x20, 0x25, 0x20
        /*00ad*/ 	.byte	0x34, 0x29, 0x20, 0x3d, 0x3d, 0x20, 0x28, 0x28, 0x28, 0x74, 0x6d, 0x65, 0x6d, 0x5f, 0x61, 0x64
        /*00bd*/ 	.byte	0x64, 0x72, 0x20, 0x3e, 0x3e, 0x20, 0x31, 0x36, 0x29, 0x20, 0x2f, 0x20, 0x33, 0x32, 0x29, 0x20
        /*00cd*/ 	.byte	0x25, 0x20, 0x34, 0x29, 0x00
	.type		__unnamed_1,@object
	.size		__unnamed_1,(__unnamed_2 - __unnamed_1)
__unnamed_1:
        /*00d2*/ 	.byte	0x61, 0x75, 0x74, 0x6f, 0x20, 0x63, 0x75, 0x74, 0x65, 0x3a, 0x3a, 0x61, 0x73, 0x5f, 0x70, 0x6f
        /* <DEDUP_REMOVED lines=24> */
        /*0262*/ 	.byte	0x3e, 0x3e, 0x3e, 0x3e, 0x5d, 0x00
	.type		__unnamed_2,@object
	.size		__unnamed_2,(.L_2 - __unnamed_2)
__unnamed_2:
        /* <DEDUP_REMOVED lines=42> */
        /*0508*/ 	.byte	0x3e, 0x3e, 0x5d, 0x00
.L_2:


//--------------------- .nv.shared._ZN7cutlass13device_kernelINS_4gemm6kernel13GemmUniversalIN4cute5tupleIJiiiiEEENS1_10collective13CollectiveMmaINS1_35MainloopSm100TmaUmmaWarpSpecializedILi6ELi2ELi4ENS5_IJNS4_1CILi1EEESB_SB_EEEEENS5_IJNSA_ILi128EEENSA_ILi64EEENSA_ILi32EEEEEENS_6half_tENS5_IJlSB_lEEESI_SJ_NS4_8TiledMMAINS4_8MMA_AtomIJNS4_20SM100_MMA_F16BF16_SSISI_SI_fLi128ELi64ELNS4_4UMMA5MajorE0ELSO_0ELNSN_7ScaleInE0ELSP_0EEEEEENS4_6LayoutISC_NS5_IJNSA_ILi0EEEST_ST_EEEEENS5_IJNS4_10UnderscoreESW_SW_EEEEENS4_13SM90_TMA_LOADENS4_14ComposedLayoutINS4_7SwizzleILi2ELi4ELi3EEENS4_18smem_ptr_flag_bitsILi16EEENSS_INS5_IJNSA_ILi8EEESG_EEENS5_IJSG_SB_EEEEEEEvNS4_8identityESZ_S19_vS1A_EENS_8epilogue10collective18CollectiveEpilogueINS1C_23Sm100TmaWarpSpecializedILi3ELi2ELi32ELb1ELb0EEEJSH_NS5_IJNSS_ISE_SB_EENSS_ISG_SB_EEEEESI_SJ_SI_SJ_NS1C_6fusion15FusionCallbacksIS1G_NS1K_17LinearCombinationISI_fSI_fLNS_15FloatRoundStyleE2EEESH_S1J_JEEENS4_5SM1004TMEM4LOAD26SM100_TMEM_LOAD_32dp32b32xESZ_S19_NS4_39AutoVectorizingCopyWithAssumedAlignmentILi128EEENS4_14SM90_TMA_STOREES19_S1V_S1V_EEEvvEEEEvNT_6ParamsE --------------------------
	.section	.nv.shared._ZN7cutlass13device_kernelINS_4gemm6kernel13GemmUniversalIN4cute5tupleIJiiiiEEENS1_10collective13CollectiveMmaINS1_35MainloopSm100TmaUmmaWarpSpecializedILi6ELi2ELi4ENS5_IJNS4_1CILi1EEESB_SB_EEEEENS5_IJNSA_ILi128EEENSA_ILi64EEENSA_ILi32EEEEEENS_6half_tENS5_IJlSB_lEEESI_SJ_NS4_8TiledMMAINS4_8MMA_AtomIJNS4_20SM100_MMA_F16BF16_SSISI_SI_fLi128ELi64ELNS4_4UMMA5MajorE0ELSO_0ELNSN_7ScaleInE0ELSP_0EEEEEENS4_6LayoutISC_NS5_IJNSA_ILi0EEEST_ST_EEEEENS5_IJNS4_10UnderscoreESW_SW_EEEEENS4_13SM90_TMA_LOADENS4_14ComposedLayoutINS4_7SwizzleILi2ELi4ELi3EEENS4_18smem_ptr_flag_bitsILi16EEENSS_INS5_IJNSA_ILi8EEESG_EEENS5_IJSG_SB_EEEEEEEvNS4_8identityESZ_S19_vS1A_EENS_8epilogue10collective18CollectiveEpilogueINS1C_23Sm100TmaWarpSpecializedILi3ELi2ELi32ELb1ELb0EEEJSH_NS5_IJNSS_ISE_SB_EENSS_ISG_SB_EEEEESI_SJ_SI_SJ_NS1C_6fusion15FusionCallbacksIS1G_NS1K_17LinearCombinationISI_fSI_fLNS_15FloatRoundStyleE2EEESH_S1J_JEEENS4_5SM1004TMEM4LOAD26SM100_TMEM_LOAD_32dp32b32xESZ_S19_NS4_39AutoVectorizingCopyWithAssumedAlignmentILi128EEENS4_14SM90_TMA_STOREES19_S1V_S1V_EEEvvEEEEvNT_6ParamsE,"aw",@nobits
	.sectionflags	@""
	.align	16
	.zero		1024


//--------------------- .nv.shared.reserved.0     --------------------------
	.section	.nv.shared.reserved.0,"aw",@nobits
	.weak		__nv_reservedSMEM_offset_0_alias
	.size		__nv_reservedSMEM_offset_0_alias, 0, 64
	.other		__nv_reservedSMEM_offset_0_alias,@"STO_CUDA_RESERVED_SHARED STV_DEFAULT"
__nv_reservedSMEM_offset_0_alias:
	.zero		0
.nv.shared.reserved.0:
	.zero		64
	.weak		__nv_reservedSMEM_tcgen05_partition
	.type		__nv_reservedSMEM_tcgen05_partition,@object
	.size		__nv_reservedSMEM_tcgen05_partition,(.L_0 - __nv_reservedSMEM_tcgen05_partition)
__nv_reservedSMEM_tcgen05_partition:
	.zero		32
.L_0:


//--------------------- .nv.global                --------------------------
	.section	.nv.global,"aw",@nobits
.nv.global:
	.type		_ZN40_INTERNAL_b230294d_4_k_cu_ef7b5ea3_237084cute1_E,@object
	.size		_ZN40_INTERNAL_b230294d_4_k_cu_ef7b5ea3_237084cute1_E,(_ZN40_INTERNAL_b230294d_4_k_cu_ef7b5ea3_237084cuda3std3__45__cpo6cbeginE - _ZN40_INTERNAL_b230294d_4_k_cu_ef7b5ea3_237084cute1_E)
_ZN40_INTERNAL_b230294d_4_k_cu_ef7b5ea3_237084cute1_E:
	.zero		1
	.type		_ZN40_INTERNAL_b230294d_4_k_cu_ef7b5ea3_237084cuda3std3__45__cpo6cbeginE,@object
	.size		_ZN40_INTERNAL_b230294d_4_k_cu_ef7b5ea3_237084cuda3std3__45__cpo6cbeginE,(_ZN40_INTERNAL_b230294d_4_k_cu_ef7b5ea3_237084cuda3std3__48in_placeE - _ZN40_INTERNAL_b230294d_4_k_cu_ef7b5ea3_237084cuda3std3__45__cpo6cbeginE)
_ZN40_INTERNAL_b230294d_4_k_cu_ef7b5ea3_237084cuda3std3__45__cpo6cbeginE:
	.zero		1
	.type		_ZN40_INTERNAL_b230294d_4_k_cu_ef7b5ea3_237084cuda3std3__48in_placeE,@object
	.size		_ZN40_INTERNAL_b230294d_4_k_cu_ef7b5ea3_237084cuda3std3__48in_placeE,(_ZN40_INTERNAL_b230294d_4_k_cu_ef7b5ea3_237084cuda3std6ranges3__45__cpo9iter_moveE - _ZN40_INTERNAL_b230294d_4_k_cu_ef7b5ea3_237084cuda3std3__48in_placeE)
_ZN40_INTERNAL_b230294d_4_k_cu_ef7b5ea3_237084cuda3std3__48in_placeE:
	.zero		1
	.type		_ZN40_INTERNAL_b230294d_4_k_cu_ef7b5ea3_237084cuda3std6ranges3__45__cpo9iter_moveE,@object
	.size		_ZN40_INTERNAL_b230294d_4_k_cu_ef7b5ea3_237084cuda3std6ranges3__45__cpo9iter_moveE,(_ZN40_INTERNAL_b230294d_4_k_cu_ef7b5ea3_237084cuda3std3__45__cpo5beginE - _ZN40_INTERNAL_b230294d_4_k_cu_ef7b5ea3_237084cuda3std6ranges3__45__cpo9iter_moveE)
_ZN40_INTERNAL_b230294d_4_k_cu_ef7b5ea3_237084cuda3std6ranges3__45__cpo9iter_moveE:
	.zero		1
	.type		_ZN40_INTERNAL_b230294d_4_k_cu_ef7b5ea3_237084cuda3std3__45__cpo5beginE,@object
	.size		_ZN40_INTERNAL_b230294d_4_k_cu_ef7b5ea3_237084cuda3std3__45__cpo5beginE,(_ZN40_INTERNAL_b230294d_4_k_cu_ef7b5ea3_237084cuda3std3__442_GLOBAL__N__b230294d_4_k_cu_ef7b5ea3_237086ignoreE - _ZN40_INTERNAL_b230294d_4_k_cu_ef7b5ea3_237084cuda3std3__45__cpo5beginE)
_ZN40_INTERNAL_b230294d_4_k_cu_ef7b5ea3_237084cuda3std3__45__cpo5beginE:
	.zero		1
	.type		_ZN40_INTERNAL_b230294d_4_k_cu_ef7b5ea3_237084cuda3std3__442_GLOBAL__N__b230294d_4_k_cu_ef7b5ea3_237086ignoreE,@object
	.size		_ZN40_INTERNAL_b230294d_4_k_cu_ef7b5ea3_237084cuda3std3__442_GLOBAL__N__b230294d_4_k_cu_ef7b5ea3_237086ignoreE,(_ZN40_INTERNAL_b230294d_4_k_cu_ef7b5ea3_237084cute7productE - _ZN40_INTERNAL_b230294d_4_k_cu_ef7b5ea3_237084cuda3std3__442_GLOBAL__N__b230294d_4_k_cu_ef7b5ea3_237086ignoreE)
_ZN40_INTERNAL_b230294d_4_k_cu_ef7b5ea3_237084cuda3std3__442_GLOBAL__N__b230294d_4_k_cu_ef7b5ea3_237086ignoreE:
	.zero		1
	.type		_ZN40_INTERNAL_b230294d_4_k_cu_ef7b5ea3_237084cute7productE,@object
	.size		_ZN40_INTERNAL_b230294d_4_k_cu_ef7b5ea3_237084cute7productE,(_ZN40_INTERNAL_b230294d_4_k_cu_ef7b5ea3_237084cuda3std3__45__cpo3endE - _ZN40_INTERNAL_b230294d_4_k_cu_ef7b5ea3_237084cute7productE)
_ZN40_INTERNAL_b230294d_4_k_cu_ef7b5ea3_237084cute7productE:
	.zero		1
	.type		_ZN40_INTERNAL_b230294d_4_k_cu_ef7b5ea3_237084cuda3std3__45__cpo3endE,@object
	.size		_ZN40_INTERNAL_b230294d_4_k_cu_ef7b5ea3_237084cuda3std3__45__cpo3endE,(_ZN40_INTERNAL_b230294d_4_k_cu_ef7b5ea3_237084cuda3std3__419piecewise_constructE - _ZN40_INTERNAL_b230294d_4_k_cu_ef7b5ea3_237084cuda3std3__45__cpo3endE)
_ZN40_INTERNAL_b230294d_4_k_cu_ef7b5ea3_237084cuda3std3__45__cpo3endE:
	.zero		1
	.type		_ZN40_INTERNAL_b230294d_4_k_cu_ef7b5ea3_237084cuda3std3__419piecewise_constructE,@object
	.size		_ZN40_INTERNAL_b230294d_4_k_cu_ef7b5ea3_237084cuda3std3__419piecewise_constructE,(_ZN40_INTERNAL_b230294d_4_k_cu_ef7b5ea3_237084cuda3std3__45__cpo4cendE - _ZN40_INTERNAL_b230294d_4_k_cu_ef7b5ea3_237084cuda3std3__419piecewise_constructE)
_ZN40_INTERNAL_b230294d_4_k_cu_ef7b5ea3_237084cuda3std3__419piecewise_constructE:
	.zero		1
	.type		_ZN40_INTERNAL_b230294d_4_k_cu_ef7b5ea3_237084cuda3std3__45__cpo4cendE,@object
	.size		_ZN40_INTERNAL_b230294d_4_k_cu_ef7b5ea3_237084cuda3std3__45__cpo4cendE,(_ZN40_INTERNAL_b230294d_4_k_cu_ef7b5ea3_237084cuda3std6ranges3__45__cpo4swapE - _ZN40_INTERNAL_b230294d_4_k_cu_ef7b5ea3_237084cuda3std3__45__cpo4cendE)
_ZN40_INTERNAL_b230294d_4_k_cu_ef7b5ea3_237084cuda3std3__45__cpo4cendE:
	.zero		1
	.type		_ZN40_INTERNAL_b230294d_4_k_cu_ef7b5ea3_237084cuda3std6ranges3__45__cpo4swapE,@object
	.size		_ZN40_INTERNAL_b230294d_4_k_cu_ef7b5ea3_237084cuda3std6ranges3__45__cpo4swapE,(.L_10 - _ZN40_INTERNAL_b230294d_4_k_cu_ef7b5ea3_237084cuda3std6ranges3__45__cpo4swapE)
_ZN40_INTERNAL_b230294d_4_k_cu_ef7b5ea3_237084cuda3std6ranges3__45__cpo4swapE:
	.zero		1
.L_10:


//--------------------- .nv.constant0._ZN7cutlass13device_kernelINS_4gemm6kernel13GemmUniversalIN4cute5tupleIJiiiiEEENS1_10collective13CollectiveMmaINS1_35MainloopSm100TmaUmmaWarpSpecializedILi6ELi2ELi4ENS5_IJNS4_1CILi1EEESB_SB_EEEEENS5_IJNSA_ILi128EEENSA_ILi64EEENSA_ILi32EEEEEENS_6half_tENS5_IJlSB_lEEESI_SJ_NS4_8TiledMMAINS4_8MMA_AtomIJNS4_20SM100_MMA_F16BF16_SSISI_SI_fLi128ELi64ELNS4_4UMMA5MajorE0ELSO_0ELNSN_7ScaleInE0ELSP_0EEEEEENS4_6LayoutISC_NS5_IJNSA_ILi0EEEST_ST_EEEEENS5_IJNS4_10UnderscoreESW_SW_EEEEENS4_13SM90_TMA_LOADENS4_14ComposedLayoutINS4_7SwizzleILi2ELi4ELi3EEENS4_18smem_ptr_flag_bitsILi16EEENSS_INS5_IJNSA_ILi8EEESG_EEENS5_IJSG_SB_EEEEEEEvNS4_8identityESZ_S19_vS1A_EENS_8epilogue10collective18CollectiveEpilogueINS1C_23Sm100TmaWarpSpecializedILi3ELi2ELi32ELb1ELb0EEEJSH_NS5_IJNSS_ISE_SB_EENSS_ISG_SB_EEEEESI_SJ_SI_SJ_NS1C_6fusion15FusionCallbacksIS1G_NS1K_17LinearCombinationISI_fSI_fLNS_15FloatRoundStyleE2EEESH_S1J_JEEENS4_5SM1004TMEM4LOAD26SM100_TMEM_LOAD_32dp32b32xESZ_S19_NS4_39AutoVectorizingCopyWithAssumedAlignmentILi128EEENS4_14SM90_TMA_STOREES19_S1V_S1V_EEEvvEEEEvNT_6ParamsE --------------------------
	.section	.nv.constant0._ZN7cutlass13device_kernelINS_4gemm6kernel13GemmUniversalIN4cute5tupleIJiiiiEEENS1_10collective13CollectiveMmaINS1_35MainloopSm100TmaUmmaWarpSpecializedILi6ELi2ELi4ENS5_IJNS4_1CILi1EEESB_SB_EEEEENS5_IJNSA_ILi128EEENSA_ILi64EEENSA_ILi32EEEEEENS_6half_tENS5_IJlSB_lEEESI_SJ_NS4_8TiledMMAINS4_8MMA_AtomIJNS4_20SM100_MMA_F16BF16_SSISI_SI_fLi128ELi64ELNS4_4UMMA5MajorE0ELSO_0ELNSN_7ScaleInE0ELSP_0EEEEEENS4_6LayoutISC_NS5_IJNSA_ILi0EEEST_ST_EEEEENS5_IJNS4_10UnderscoreESW_SW_EEEEENS4_13SM90_TMA_LOADENS4_14ComposedLayoutINS4_7SwizzleILi2ELi4ELi3EEENS4_18smem_ptr_flag_bitsILi16EEENSS_INS5_IJNSA_ILi8EEESG_EEENS5_IJSG_SB_EEEEEEEvNS4_8identityESZ_S19_vS1A_EENS_8epilogue10collective18CollectiveEpilogueINS1C_23Sm100TmaWarpSpecializedILi3ELi2ELi32ELb1ELb0EEEJSH_NS5_IJNSS_ISE_SB_EENSS_ISG_SB_EEEEESI_SJ_SI_SJ_NS1C_6fusion15FusionCallbacksIS1G_NS1K_17LinearCombinationISI_fSI_fLNS_15FloatRoundStyleE2EEESH_S1J_JEEENS4_5SM1004TMEM4LOAD26SM100_TMEM_LOAD_32dp32b32xESZ_S19_NS4_39AutoVectorizingCopyWithAssumedAlignmentILi128EEENS4_14SM90_TMA_STOREES19_S1V_S1V_EEEvvEEEEvNT_6ParamsE,"a",@progbits
	.sectionflags	@""
	.align	4
.nv.constant0._ZN7cutlass13device_kernelINS_4gemm6kernel13GemmUniversalIN4cute5tupleIJiiiiEEENS1_10collective13CollectiveMmaINS1_35MainloopSm100TmaUmmaWarpSpecializedILi6ELi2ELi4ENS5_IJNS4_1CILi1EEESB_SB_EEEEENS5_IJNSA_ILi128EEENSA_ILi64EEENSA_ILi32EEEEEENS_6half_tENS5_IJlSB_lEEESI_SJ_NS4_8TiledMMAINS4_8MMA_AtomIJNS4_20SM100_MMA_F16BF16_SSISI_SI_fLi128ELi64ELNS4_4UMMA5MajorE0ELSO_0ELNSN_7ScaleInE0ELSP_0EEEEEENS4_6LayoutISC_NS5_IJNSA_ILi0EEEST_ST_EEEEENS5_IJNS4_10UnderscoreESW_SW_EEEEENS4_13SM90_TMA_LOADENS4_14ComposedLayoutINS4_7SwizzleILi2ELi4ELi3EEENS4_18smem_ptr_flag_bitsILi16EEENSS_INS5_IJNSA_ILi8EEESG_EEENS5_IJSG_SB_EEEEEEEvNS4_8identityESZ_S19_vS1A_EENS_8epilogue10collective18CollectiveEpilogueINS1C_23Sm100TmaWarpSpecializedILi3ELi2ELi32ELb1ELb0EEEJSH_NS5_IJNSS_ISE_SB_EENSS_ISG_SB_EEEEESI_SJ_SI_SJ_NS1C_6fusion15FusionCallbacksIS1G_NS1K_17LinearCombinationISI_fSI_fLNS_15FloatRoundStyleE2EEESH_S1J_JEEENS4_5SM1004TMEM4LOAD26SM100_TMEM_LOAD_32dp32b32xESZ_S19_NS4_39AutoVectorizingCopyWithAssumedAlignmentILi128EEENS4_14SM90_TMA_STOREES19_S1V_S1V_EEEvvEEEEvNT_6ParamsE:
	.zero		2944


//--------------------- SYMBOLS --------------------------

	.type		.nv.reservedSmem.offset0,@object
	.size		.nv.reservedSmem.offset0,0x4
	.type		.nv.reservedSmem.cap,@object
	.size		.nv.reservedSmem.cap,0x4
	.type		__assertfail,@function
